//
// Generated by NVIDIA NVVM Compiler
//
// Compiler Build ID: CL-36424714
// Cuda compilation tools, release 13.0, V13.0.88
// Based on NVVM 20.0.0
//

.version 9.0
.target sm_100
.address_size 64

	// .globl	_Z8calc_accPdS_S_iii

.visible .entry _Z8calc_accPdS_S_iii(
	.param .u64 .ptr .align 1 _Z8calc_accPdS_S_iii_param_0,
	.param .u64 .ptr .align 1 _Z8calc_accPdS_S_iii_param_1,
	.param .u64 .ptr .align 1 _Z8calc_accPdS_S_iii_param_2,
	.param .u32 _Z8calc_accPdS_S_iii_param_3,
	.param .u32 _Z8calc_accPdS_S_iii_param_4,
	.param .u32 _Z8calc_accPdS_S_iii_param_5
)
{
	.reg .pred 	%p<9>;
	.reg .b32 	%r<23>;
	.reg .b64 	%rd<29>;
	.reg .b64 	%fd<164>;

	ld.param.u64 	%rd12, [_Z8calc_accPdS_S_iii_param_0];
	ld.param.u64 	%rd13, [_Z8calc_accPdS_S_iii_param_2];
	ld.param.u32 	%r9, [_Z8calc_accPdS_S_iii_param_3];
	ld.param.u32 	%r10, [_Z8calc_accPdS_S_iii_param_4];
	ld.param.s32 	%rd14, [_Z8calc_accPdS_S_iii_param_5];
	cvta.to.global.u64 	%rd1, %rd13;
	cvta.to.global.u64 	%rd2, %rd12;
	mov.u32 	%r11, %tid.x;
	mov.u32 	%r12, %ntid.x;
	mov.u32 	%r13, %ctaid.x;
	mad.lo.s32 	%r14, %r12, %r13, %r11;
	add.s32 	%r15, %r14, %r10;
	cvt.u64.u32 	%rd3, %r15;
	setp.ge.u64 	%p1, %rd3, %rd14;
	@%p1 bra 	$L__BB0_11;
	mul.lo.s64 	%rd4, %rd3, 24;
	add.s64 	%rd15, %rd2, %rd4;
	ld.global.f64 	%fd1, [%rd15];
	ld.global.f64 	%fd2, [%rd15+8];
	ld.global.f64 	%fd3, [%rd15+16];
	setp.lt.s32 	%p2, %r9, 1;
	mov.f64 	%fd161, 0d0000000000000000;
	mov.f64 	%fd162, %fd161;
	mov.f64 	%fd163, %fd161;
	@%p2 bra 	$L__BB0_10;
	and.b32  	%r1, %r9, 3;
	setp.lt.u32 	%p3, %r9, 4;
	mov.f64 	%fd163, 0d0000000000000000;
	mov.b32 	%r22, 0;
	mov.f64 	%fd162, %fd163;
	mov.f64 	%fd161, %fd163;
	@%p3 bra 	$L__BB0_5;
	and.b32  	%r22, %r9, 2147483644;
	neg.s32 	%r20, %r22;
	add.s64 	%rd28, %rd2, 48;
	add.s64 	%rd27, %rd1, 16;
	mov.f64 	%fd163, 0d0000000000000000;
$L__BB0_4:
	.pragma "nounroll";
	ld.global.f64 	%fd35, [%rd28+-48];
	sub.f64 	%fd36, %fd35, %fd1;
	ld.global.f64 	%fd37, [%rd28+-40];
	sub.f64 	%fd38, %fd37, %fd2;
	ld.global.f64 	%fd39, [%rd28+-32];
	sub.f64 	%fd40, %fd39, %fd3;
	mul.f64 	%fd41, %fd38, %fd38;
	fma.rn.f64 	%fd42, %fd36, %fd36, %fd41;
	fma.rn.f64 	%fd43, %fd40, %fd40, %fd42;
	add.f64 	%fd44, %fd43, 0d358DEE7A4AD4B81F;
	ld.global.f64 	%fd45, [%rd27+-16];
	rsqrt.approx.f64 	%fd46, %fd44;
	mul.f64 	%fd47, %fd45, %fd46;
	div.rn.f64 	%fd48, %fd47, %fd44;
	fma.rn.f64 	%fd49, %fd36, %fd48, %fd161;
	fma.rn.f64 	%fd50, %fd38, %fd48, %fd162;
	fma.rn.f64 	%fd51, %fd40, %fd48, %fd163;
	ld.global.f64 	%fd52, [%rd28+-24];
	sub.f64 	%fd53, %fd52, %fd1;
	ld.global.f64 	%fd54, [%rd28+-16];
	sub.f64 	%fd55, %fd54, %fd2;
	ld.global.f64 	%fd56, [%rd28+-8];
	sub.f64 	%fd57, %fd56, %fd3;
	mul.f64 	%fd58, %fd55, %fd55;
	fma.rn.f64 	%fd59, %fd53, %fd53, %fd58;
	fma.rn.f64 	%fd60, %fd57, %fd57, %fd59;
	add.f64 	%fd61, %fd60, 0d358DEE7A4AD4B81F;
	ld.global.f64 	%fd62, [%rd27+-8];
	rsqrt.approx.f64 	%fd63, %fd61;
	mul.f64 	%fd64, %fd62, %fd63;
	div.rn.f64 	%fd65, %fd64, %fd61;
	fma.rn.f64 	%fd66, %fd53, %fd65, %fd49;
	fma.rn.f64 	%fd67, %fd55, %fd65, %fd50;
	fma.rn.f64 	%fd68, %fd57, %fd65, %fd51;
	ld.global.f64 	%fd69, [%rd28];
	sub.f64 	%fd70, %fd69, %fd1;
	ld.global.f64 	%fd71, [%rd28+8];
	sub.f64 	%fd72, %fd71, %fd2;
	ld.global.f64 	%fd73, [%rd28+16];
	sub.f64 	%fd74, %fd73, %fd3;
	mul.f64 	%fd75, %fd72, %fd72;
	fma.rn.f64 	%fd76, %fd70, %fd70, %fd75;
	fma.rn.f64 	%fd77, %fd74, %fd74, %fd76;
	add.f64 	%fd78, %fd77, 0d358DEE7A4AD4B81F;
	ld.global.f64 	%fd79, [%rd27];
	rsqrt.approx.f64 	%fd80, %fd78;
	mul.f64 	%fd81, %fd79, %fd80;
	div.rn.f64 	%fd82, %fd81, %fd78;
	fma.rn.f64 	%fd83, %fd70, %fd82, %fd66;
	fma.rn.f64 	%fd84, %fd72, %fd82, %fd67;
	fma.rn.f64 	%fd85, %fd74, %fd82, %fd68;
	ld.global.f64 	%fd86, [%rd28+24];
	sub.f64 	%fd87, %fd86, %fd1;
	ld.global.f64 	%fd88, [%rd28+32];
	sub.f64 	%fd89, %fd88, %fd2;
	ld.global.f64 	%fd90, [%rd28+40];
	sub.f64 	%fd91, %fd90, %fd3;
	mul.f64 	%fd92, %fd89, %fd89;
	fma.rn.f64 	%fd93, %fd87, %fd87, %fd92;
	fma.rn.f64 	%fd94, %fd91, %fd91, %fd93;
	add.f64 	%fd95, %fd94, 0d358DEE7A4AD4B81F;
	ld.global.f64 	%fd96, [%rd27+8];
	rsqrt.approx.f64 	%fd97, %fd95;
	mul.f64 	%fd98, %fd96, %fd97;
	div.rn.f64 	%fd99, %fd98, %fd95;
	fma.rn.f64 	%fd161, %fd87, %fd99, %fd83;
	fma.rn.f64 	%fd162, %fd89, %fd99, %fd84;
	fma.rn.f64 	%fd163, %fd91, %fd99, %fd85;
	add.s32 	%r20, %r20, 4;
	add.s64 	%rd28, %rd28, 96;
	add.s64 	%rd27, %rd27, 32;
	setp.ne.s32 	%p4, %r20, 0;
	@%p4 bra 	$L__BB0_4;
$L__BB0_5:
	setp.eq.s32 	%p5, %r1, 0;
	@%p5 bra 	$L__BB0_10;
	setp.eq.s32 	%p6, %r1, 1;
	@%p6 bra 	$L__BB0_8;
	mul.lo.s32 	%r17, %r22, 3;
	mul.wide.u32 	%rd16, %r17, 8;
	add.s64 	%rd17, %rd2, %rd16;
	ld.global.f64 	%fd101, [%rd17];
	sub.f64 	%fd102, %fd101, %fd1;
	ld.global.f64 	%fd103, [%rd17+8];
	sub.f64 	%fd104, %fd103, %fd2;
	ld.global.f64 	%fd105, [%rd17+16];
	sub.f64 	%fd106, %fd105, %fd3;
	mul.f64 	%fd107, %fd104, %fd104;
	fma.rn.f64 	%fd108, %fd102, %fd102, %fd107;
	fma.rn.f64 	%fd109, %fd106, %fd106, %fd108;
	add.f64 	%fd110, %fd109, 0d358DEE7A4AD4B81F;
	mul.wide.u32 	%rd18, %r22, 8;
	add.s64 	%rd19, %rd1, %rd18;
	ld.global.f64 	%fd111, [%rd19];
	rsqrt.approx.f64 	%fd112, %fd110;
	mul.f64 	%fd113, %fd111, %fd112;
	div.rn.f64 	%fd114, %fd113, %fd110;
	fma.rn.f64 	%fd115, %fd102, %fd114, %fd161;
	fma.rn.f64 	%fd116, %fd104, %fd114, %fd162;
	fma.rn.f64 	%fd117, %fd106, %fd114, %fd163;
	ld.global.f64 	%fd118, [%rd17+24];
	sub.f64 	%fd119, %fd118, %fd1;
	ld.global.f64 	%fd120, [%rd17+32];
	sub.f64 	%fd121, %fd120, %fd2;
	ld.global.f64 	%fd122, [%rd17+40];
	sub.f64 	%fd123, %fd122, %fd3;
	mul.f64 	%fd124, %fd121, %fd121;
	fma.rn.f64 	%fd125, %fd119, %fd119, %fd124;
	fma.rn.f64 	%fd126, %fd123, %fd123, %fd125;
	add.f64 	%fd127, %fd126, 0d358DEE7A4AD4B81F;
	ld.global.f64 	%fd128, [%rd19+8];
	rsqrt.approx.f64 	%fd129, %fd127;
	mul.f64 	%fd130, %fd128, %fd129;
	div.rn.f64 	%fd131, %fd130, %fd127;
	fma.rn.f64 	%fd161, %fd119, %fd131, %fd115;
	fma.rn.f64 	%fd162, %fd121, %fd131, %fd116;
	fma.rn.f64 	%fd163, %fd123, %fd131, %fd117;
	add.s32 	%r22, %r22, 2;
$L__BB0_8:
	and.b32  	%r18, %r9, 1;
	setp.eq.b32 	%p7, %r18, 1;
	not.pred 	%p8, %p7;
	@%p8 bra 	$L__BB0_10;
	mul.lo.s32 	%r19, %r22, 3;
	mul.wide.u32 	%rd20, %r19, 8;
	add.s64 	%rd21, %rd2, %rd20;
	ld.global.f64 	%fd132, [%rd21];
	sub.f64 	%fd133, %fd132, %fd1;
	ld.global.f64 	%fd134, [%rd21+8];
	sub.f64 	%fd135, %fd134, %fd2;
	ld.global.f64 	%fd136, [%rd21+16];
	sub.f64 	%fd137, %fd136, %fd3;
	mul.f64 	%fd138, %fd135, %fd135;
	fma.rn.f64 	%fd139, %fd133, %fd133, %fd138;
	fma.rn.f64 	%fd140, %fd137, %fd137, %fd139;
	add.f64 	%fd141, %fd140, 0d358DEE7A4AD4B81F;
	mul.wide.u32 	%rd22, %r22, 8;
	add.s64 	%rd23, %rd1, %rd22;
	ld.global.f64 	%fd142, [%rd23];
	rsqrt.approx.f64 	%fd143, %fd141;
	mul.f64 	%fd144, %fd142, %fd143;
	div.rn.f64 	%fd145, %fd144, %fd141;
	fma.rn.f64 	%fd161, %fd133, %fd145, %fd161;
	fma.rn.f64 	%fd162, %fd135, %fd145, %fd162;
	fma.rn.f64 	%fd163, %fd137, %fd145, %fd163;
$L__BB0_10:
	ld.param.u64 	%rd26, [_Z8calc_accPdS_S_iii_param_1];
	cvta.to.global.u64 	%rd24, %rd26;
	add.s64 	%rd25, %rd24, %rd4;
	st.global.f64 	[%rd25], %fd161;
	st.global.f64 	[%rd25+8], %fd162;
	st.global.f64 	[%rd25+16], %fd163;
$L__BB0_11:
	ret;

}


// ===== COMPILED SASS (sm_100) =====

	.target	sm_100

	.elftype	@"ET_EXEC"


//--------------------- .note.nv.tkinfo           --------------------------
	.section	.note.nv.tkinfo,"",@"SHT_NOTE"
	.sectionflags	@"SHF_NOTE_NV_TKINFO"
	.tkinfo
        /*0018*/ 	.word	0x00000002
        /*0030*/ 	.string	""
        /*0030*/ 	.string	"ptxas"
        /*0030*/ 	.string	"Cuda compilation tools, release 13.0, V13.0.88"
        /*0030*/ 	.string	"Build cuda_13.0.r13.0/compiler.36424714_0"
        /*0030*/ 	.string	"-arch sm_100 -m 64 "



//--------------------- .note.nv.cuinfo           --------------------------
	.section	.note.nv.cuinfo,"",@"SHT_NOTE"
	.sectionflags	@"SHF_NOTE_NV_CUINFO"
        /*0018*/ 	.short	0x0002
        /*001a*/ 	.short	0x0064
        /*001c*/ 	.short	0x0082
	.zero		2


//--------------------- .nv.info                  --------------------------
	.section	.nv.info,"",@"SHT_CUDA_INFO"
	.align	4


	//----- nvinfo : EIATTR_REGCOUNT
	.align		4
        /*0000*/ 	.byte	0x04, 0x2f
        /*0002*/ 	.short	(.L_1 - .L_0)
	.align		4
.L_0:
        /*0004*/ 	.word	index@(_Z8calc_accPdS_S_iii)
        /*0008*/ 	.word	0x00000034


	//----- nvinfo : EIATTR_FRAME_SIZE
	.align		4
.L_1:
        /*000c*/ 	.byte	0x04, 0x11
        /*000e*/ 	.short	(.L_3 - .L_2)
	.align		4
.L_2:
        /*0010*/ 	.word	index@($__internal_1_$__cuda_sm20_drsqrt_f64_slowpath_v2)
        /*0014*/ 	.word	0x00000000


	//----- nvinfo : EIATTR_FRAME_SIZE
	.align		4
.L_3:
        /*0018*/ 	.byte	0x04, 0x11
        /*001a*/ 	.short	(.L_5 - .L_4)
	.align		4
.L_4:
        /*001c*/ 	.word	index@($__internal_0_$__cuda_sm20_div_rn_f64_full)
        /*0020*/ 	.word	0x00000000


	//----- nvinfo : EIATTR_FRAME_SIZE
	.align		4
.L_5:
        /*0024*/ 	.byte	0x04, 0x11
        /*0026*/ 	.short	(.L_7 - .L_6)
	.align		4
.L_6:
        /*0028*/ 	.word	index@(_Z8calc_accPdS_S_iii)
        /*002c*/ 	.word	0x00000000


	//----- nvinfo : EIATTR_MIN_STACK_SIZE
	.align		4
.L_7:
        /*0030*/ 	.byte	0x04, 0x12
        /*0032*/ 	.short	(.L_9 - .L_8)
	.align		4
.L_8:
        /*0034*/ 	.word	index@(_Z8calc_accPdS_S_iii)
        /*0038*/ 	.word	0x00000000
.L_9:


//--------------------- .nv.compat                --------------------------
	.section	.nv.compat,"",@"SHT_CUDA_COMPAT_INFO"
	.align	4
        /*0000*/ 	.byte	0x02, 0x09, 0x00, 0x00, 0x02, 0x02, 0x01, 0x00, 0x02, 0x05, 0x05, 0x00, 0x03, 0x07, 0x01, 0x01
        /*0010*/ 	.byte	0x02, 0x03, 0x00, 0x00, 0x02, 0x06, 0x01, 0x00, 0x04, 0x0b, 0x08, 0x00, 0x01, 0x00, 0x00, 0x00
        /*0020*/ 	.byte	0x00, 0x00, 0x00, 0x00


//--------------------- .nv.info._Z8calc_accPdS_S_iii --------------------------
	.section	.nv.info._Z8calc_accPdS_S_iii,"",@"SHT_CUDA_INFO"
	.sectionflags	@""
	.align	4


	//----- nvinfo : EIATTR_CUDA_API_VERSION
	.align		4
        /*0000*/ 	.byte	0x04, 0x37
        /*0002*/ 	.short	(.L_11 - .L_10)
.L_10:
        /*0004*/ 	.word	0x00000082


	//----- nvinfo : EIATTR_KPARAM_INFO
	.align		4
.L_11:
        /*0008*/ 	.byte	0x04, 0x17
        /*000a*/ 	.short	(.L_13 - .L_12)
.L_12:
        /*000c*/ 	.word	0x00000000
        /*0010*/ 	.short	0x0005
        /*0012*/ 	.short	0x0020
        /*0014*/ 	.byte	0x00, 0xf0, 0x11, 0x00


	//----- nvinfo : EIATTR_KPARAM_INFO
	.align		4
.L_13:
        /*0018*/ 	.byte	0x04, 0x17
        /*001a*/ 	.short	(.L_15 - .L_14)
.L_14:
        /*001c*/ 	.word	0x00000000
        /*0020*/ 	.short	0x0004
        /*0022*/ 	.short	0x001c
        /*0024*/ 	.byte	0x00, 0xf0, 0x11, 0x00


	//----- nvinfo : EIATTR_KPARAM_INFO
	.align		4
.L_15:
        /*0028*/ 	.byte	0x04, 0x17
        /*002a*/ 	.short	(.L_17 - .L_16)
.L_16:
        /*002c*/ 	.word	0x00000000
        /*0030*/ 	.short	0x0003
        /*0032*/ 	.short	0x0018
        /*0034*/ 	.byte	0x00, 0xf0, 0x11, 0x00


	//----- nvinfo : EIATTR_KPARAM_INFO
	.align		4
.L_17:
        /*0038*/ 	.byte	0x04, 0x17
        /*003a*/ 	.short	(.L_19 - .L_18)
.L_18:
        /*003c*/ 	.word	0x00000000
        /*0040*/ 	.short	0x0002
        /*0042*/ 	.short	0x0010
        /*0044*/ 	.byte	0x00, 0xf5, 0x21, 0x00


	//----- nvinfo : EIATTR_KPARAM_INFO
	.align		4
.L_19:
        /*0048*/ 	.byte	0x04, 0x17
        /*004a*/ 	.short	(.L_21 - .L_20)
.L_20:
        /*004c*/ 	.word	0x00000000
        /*0050*/ 	.short	0x0001
        /*0052*/ 	.short	0x0008
        /*0054*/ 	.byte	0x00, 0xf5, 0x21, 0x00


	//----- nvinfo : EIATTR_KPARAM_INFO
	.align		4
.L_21:
        /*0058*/ 	.byte	0x04, 0x17
        /*005a*/ 	.short	(.L_23 - .L_22)
.L_22:
        /*005c*/ 	.word	0x00000000
        /*0060*/ 	.short	0x0000
        /*0062*/ 	.short	0x0000
        /*0064*/ 	.byte	0x00, 0xf5, 0x21, 0x00


	//----- nvinfo : EIATTR_SPARSE_MMA_MASK
	.align		4
.L_23:
        /*0068*/ 	.byte	0x03, 0x50
        /*006a*/ 	.short	0x0000


	//----- nvinfo : EIATTR_MAXREG_COUNT
	.align		4
        /*006c*/ 	.byte	0x03, 0x1b
        /*006e*/ 	.short	0x00ff


	//----- nvinfo : EIATTR_MERCURY_ISA_VERSION
	.align		4
        /*0070*/ 	.byte	0x03, 0x5f
        /*0072*/ 	.short	0x0101


	//----- nvinfo : EIATTR_VRC_CTA_INIT_COUNT
	.align		4
        /*0074*/ 	.byte	0x02, 0x4a
	.zero		1
	.zero		1


	//----- nvinfo : EIATTR_EXIT_INSTR_OFFSETS
	.align		4
        /*0078*/ 	.byte	0x04, 0x1c
        /*007a*/ 	.short	(.L_25 - .L_24)


	//   ....[0]....
.L_24:
        /*007c*/ 	.word	0x000000b0


	//   ....[1]....
        /*0080*/ 	.word	0x00001e50


	//----- nvinfo : EIATTR_CRS_STACK_SIZE
	.align		4
.L_25:
        /*0084*/ 	.byte	0x04, 0x1e
        /*0086*/ 	.short	(.L_27 - .L_26)
.L_26:
        /*0088*/ 	.word	0x00000000


	//----- nvinfo : EIATTR_CBANK_PARAM_SIZE
	.align		4
.L_27:
        /*008c*/ 	.byte	0x03, 0x19
        /*008e*/ 	.short	0x0024


	//----- nvinfo : EIATTR_PARAM_CBANK
	.align		4
        /*0090*/ 	.byte	0x04, 0x0a
        /*0092*/ 	.short	(.L_29 - .L_28)
	.align		4
.L_28:
        /*0094*/ 	.word	index@(.nv.constant0._Z8calc_accPdS_S_iii)
        /*0098*/ 	.short	0x0380
        /*009a*/ 	.short	0x0024


	//----- nvinfo : EIATTR_SW_WAR
	.align		4
.L_29:
        /*009c*/ 	.byte	0x04, 0x36
        /*009e*/ 	.short	(.L_31 - .L_30)
.L_30:
        /*00a0*/ 	.word	0x00000008
.L_31:


//--------------------- .nv.callgraph             --------------------------
	.section	.nv.callgraph,"",@"SHT_CUDA_CALLGRAPH"
	.align	4
	.sectionentsize	8
	.align		4
        /*0000*/ 	.word	0x00000000
	.align		4
        /*0004*/ 	.word	0xffffffff
	.align		4
        /*0008*/ 	.word	0x00000000
	.align		4
        /*000c*/ 	.word	0xfffffffe
	.align		4
        /*0010*/ 	.word	0x00000000
	.align		4
        /*0014*/ 	.word	0xfffffffd
	.align		4
        /*0018*/ 	.word	0x00000000
	.align		4
        /*001c*/ 	.word	0xfffffffc


//--------------------- .text._Z8calc_accPdS_S_iii --------------------------
	.section	.text._Z8calc_accPdS_S_iii,"ax",@progbits
	.align	128
        .global         _Z8calc_accPdS_S_iii
        .type           _Z8calc_accPdS_S_iii,@function
        .size           _Z8calc_accPdS_S_iii,(.L_x_43 - _Z8calc_accPdS_S_iii)
        .other          _Z8calc_accPdS_S_iii,@"STO_CUDA_ENTRY STV_DEFAULT"
_Z8calc_accPdS_S_iii:
.text._Z8calc_accPdS_S_iii:
[----:B------:R-:W-:Y:S01]  /*0000*/  LDC R1, c[0x0][0x37c] ;  /* 0x0000df00ff017b82 */ /* 0x000fe20000000800 */
[----:B------:R-:W0:Y:S01]  /*0010*/  S2R R2, SR_TID.X ;  /* 0x0000000000027919 */ /* 0x000e220000002100 */
[----:B------:R-:W0:Y:S01]  /*0020*/  LDCU UR4, c[0x0][0x360] ;  /* 0x00006c00ff0477ac */ /* 0x000e220008000800 */
[----:B------:R-:W0:Y:S01]  /*0030*/  S2R R3, SR_CTAID.X ;  /* 0x0000000000037919 */ /* 0x000e220000002500 */
[----:B------:R-:W1:Y:S01]  /*0040*/  LDCU UR6, c[0x0][0x39c] ;  /* 0x00007380ff0677ac */ /* 0x000e620008000800 */
[----:B------:R-:W2:Y:S01]  /*0050*/  LDCU UR5, c[0x0][0x3a0] ;  /* 0x00007400ff0577ac */ /* 0x000ea20008000800 */
[----:B0-----:R-:W-:Y:S01]  /*0060*/  IMAD R2, R3, UR4, R2 ;  /* 0x0000000403027c24 */ /* 0x001fe2000f8e0202 */
[----:B--2---:R-:W-:-:S03]  /*0070*/  USHF.R.S32.HI UR4, URZ, 0x1f, UR5 ;  /* 0x0000001fff047899 */ /* 0x004fc60008011405 */
[----:B-1----:R-:W-:-:S05]  /*0080*/  VIADD R2, R2, UR6 ;  /* 0x0000000602027c36 */ /* 0x002fca0008000000 */
[----:B------:R-:W-:-:S04]  /*0090*/  ISETP.GE.U32.AND P0, PT, R2, UR5, PT ;  /* 0x0000000502007c0c */ /* 0x000fc8000bf06070 */
[----:B------:R-:W-:-:S13]  /*00a0*/  ISETP.GE.U32.AND.EX P0, PT, RZ, UR4, PT, P0 ;  /* 0x00000004ff007c0c */ /* 0x000fda000bf06100 */
[----:B------:R-:W-:Y:S05]  /*00b0*/  @P0 EXIT ;  /* 0x000000000000094d */ /* 0x000fea0003800000 */
[----:B------:R-:W0:Y:S01]  /*00c0*/  LDCU UR6, c[0x0][0x398] ;  /* 0x00007300ff0677ac */ /* 0x000e220008000800 */
[----:B------:R-:W1:Y:S01]  /*00d0*/  LDC.64 R4, c[0x0][0x380] ;  /* 0x0000e000ff047b82 */ /* 0x000e620000000a00 */
[----:B------:R-:W-:Y:S02]  /*00e0*/  CS2R R24, SRZ ;  /* 0x0000000000187805 */ /* 0x000fe4000001ff00 */
[----:B------:R-:W-:Y:S01]  /*00f0*/  CS2R R18, SRZ ;  /* 0x0000000000127805 */ /* 0x000fe2000001ff00 */
[----:B------:R-:W-:Y:S01]  /*0100*/  UMOV UR4, URZ ;  /* 0x000000ff00047c82 */ /* 0x000fe20008000000 */
[----:B------:R-:W-:Y:S01]  /*0110*/  CS2R R22, SRZ ;  /* 0x0000000000167805 */ /* 0x000fe2000001ff00 */
[----:B------:R-:W2:Y:S01]  /*0120*/  LDCU.64 UR14, c[0x0][0x358] ;  /* 0x00006b00ff0e77ac */ /* 0x000ea20008000a00 */
[----:B0-----:R-:W-:Y:S01]  /*0130*/  UISETP.GE.AND UP0, UPT, UR6, 0x1, UPT ;  /* 0x000000010600788c */ /* 0x001fe2000bf06270 */
[----:B-1----:R-:W-:-:S04]  /*0140*/  IMAD.WIDE.U32 R4, R2, 0x18, R4 ;  /* 0x0000001802047825 */ /* 0x002fc800078e0004 */
[----:B------:R-:W-:-:S04]  /*0150*/  VIADD R5, R5, UR4 ;  /* 0x0000000405057c36 */ /* 0x000fc80008000000 */
[----:B--2---:R-:W-:Y:S05]  /*0160*/  BRA.U !UP0, `(.L_x_0) ;  /* 0x0000001d081c7547 */ /* 0x004fea000b800000 */
[----:B------:R0:W5:Y:S04]  /*0170*/  LDG.E.64 R36, desc[UR14][R4.64] ;  /* 0x0000000e04247981 */ /* 0x000168000c1e1b00 */
[----:B------:R0:W5:Y:S04]  /*0180*/  LDG.E.64 R34, desc[UR14][R4.64+0x8] ;  /* 0x0000080e04227981 */ /* 0x000168000c1e1b00 */
[----:B------:R0:W5:Y:S01]  /*0190*/  LDG.E.64 R32, desc[UR14][R4.64+0x10] ;  /* 0x0000100e04207981 */ /* 0x000162000c1e1b00 */
[----:B------:R-:W-:Y:S01]  /*01a0*/  UISETP.GE.U32.AND UP0, UPT, UR6, 0x4, UPT ;  /* 0x000000040600788c */ /* 0x000fe2000bf06070 */
[----:B------:R-:W-:Y:S01]  /*01b0*/  IMAD.MOV.U32 R0, RZ, RZ, RZ ;  /* 0x000000ffff007224 */ /* 0x000fe200078e00ff */
[----:B------:R-:W-:-:S02]  /*01c0*/  CS2R R22, SRZ ;  /* 0x0000000000167805 */ /* 0x000fc4000001ff00 */
[----:B------:R-:W-:Y:S02]  /*01d0*/  CS2R R18, SRZ ;  /* 0x0000000000127805 */ /* 0x000fe4000001ff00 */
[----:B------:R-:W-:Y:S01]  /*01e0*/  CS2R R24, SRZ ;  /* 0x0000000000187805 */ /* 0x000fe2000001ff00 */
[----:B------:R-:W-:Y:S02]  /*01f0*/  ULOP3.LUT UR12, UR6, 0x3, URZ, 0xc0, !UPT ;  /* 0x00000003060c7892 */ /* 0x000fe4000f8ec0ff */
[----:B0-----:R-:W-:Y:S10]  /*0200*/  BRA.U !UP0, `(.L_x_1) ;  /* 0x0000000d08fc7547 */ /* 0x001ff4000b800000 */
[----:B------:R-:W0:Y:S01]  /*0210*/  LDCU.64 UR8, c[0x0][0x380] ;  /* 0x00007000ff0877ac */ /* 0x000e220008000a00 */
[----:B------:R-:W-:Y:S01]  /*0220*/  CS2R R22, SRZ ;  /* 0x0000000000167805 */ /* 0x000fe2000001ff00 */
[----:B------:R-:W1:Y:S01]  /*0230*/  LDCU.64 UR10, c[0x0][0x390] ;  /* 0x00007200ff0a77ac */ /* 0x000e620008000a00 */
[----:B------:R-:W-:-:S06]  /*0240*/  ULOP3.LUT UR4, UR6, 0x7ffffffc, URZ, 0xc0, !UPT ;  /* 0x7ffffffc06047892 */ /* 0x000fcc000f8ec0ff */
[----:B------:R-:W-:Y:S01]  /*0250*/  IMAD.U32 R0, RZ, RZ, UR4 ;  /* 0x00000004ff007e24 */ /* 0x000fe2000f8e00ff */
[----:B0-----:R-:W-:Y:S02]  /*0260*/  UIADD3 UR7, UP0, UPT, UR8, 0x30, URZ ;  /* 0x0000003008077890 */ /* 0x001fe4000ff1e0ff */
[----:B-1----:R-:W-:Y:S02]  /*0270*/  UIADD3 UR5, UP1, UPT, UR10, 0x10, URZ ;  /* 0x000000100a057890 */ /* 0x002fe4000ff3e0ff */
[----:B------:R-:W-:Y:S02]  /*0280*/  UIADD3.X UR8, UPT, UPT, URZ, UR9, URZ, UP0, !UPT ;  /* 0x00000009ff087290 */ /* 0x000fe400087fe4ff */
[----:B------:R-:W-:Y:S01]  /*0290*/  MOV R30, UR7 ;  /* 0x00000007001e7c02 */ /* 0x000fe20008000f00 */
[----:B------:R-:W-:Y:S01]  /*02a0*/  UIADD3.X UR6, UPT, UPT, URZ, UR11, URZ, UP1, !UPT ;  /* 0x0000000bff067290 */ /* 0x000fe20008ffe4ff */
[----:B------:R-:W-:Y:S01]  /*02b0*/  IMAD.U32 R28, RZ, RZ, UR5 ;  /* 0x00000005ff1c7e24 */ /* 0x000fe2000f8e00ff */
[----:B------:R-:W-:Y:S01]  /*02c0*/  UIADD3 UR9, UPT, UPT, -UR4, URZ, URZ ;  /* 0x000000ff04097290 */ /* 0x000fe2000fffe1ff */
[----:B------:R-:W-:-:S03]  /*02d0*/  IMAD.U32 R31, RZ, RZ, UR8 ;  /* 0x00000008ff1f7e24 */ /* 0x000fc6000f8e00ff */
[----:B------:R-:W-:-:S08]  /*02e0*/  IMAD.U32 R29, RZ, RZ, UR6 ;  /* 0x00000006ff1d7e24 */ /* 0x000fd0000f8e00ff */
.L_x_18:
[----:B------:R-:W2:Y:S04]  /*02f0*/  LDG.E.64 R26, desc[UR14][R30.64+-0x28] ;  /* 0xffffd80e1e1a7981 */ /* 0x000ea8000c1e1b00 */
[----:B------:R-:W3:Y:S04]  /*0300*/  LDG.E.64 R14, desc[UR14][R30.64+-0x30] ;  /* 0xffffd00e1e0e7981 */ /* 0x000ee8000c1e1b00 */
[----:B------:R-:W4:Y:S04]  /*0310*/  LDG.E.64 R10, desc[UR14][R30.64+-0x20] ;  /* 0xffffe00e1e0a7981 */ /* 0x000f28000c1e1b00 */
[----:B-----5:R0:W5:Y:S01]  /*0320*/  LDG.E.64 R16, desc[UR14][R28.64+-0x10] ;  /* 0xfffff00e1c107981 */ /* 0x020162000c1e1b00 */
[----:B------:R-:W-:Y:S01]  /*0330*/  UMOV UR4, 0x4ad4b81f ;  /* 0x4ad4b81f00047882 */ /* 0x000fe20000000000 */
[----:B------:R-:W-:Y:S01]  /*0340*/  UMOV UR5, 0x358dee7a ;  /* 0x358dee7a00057882 */ /* 0x000fe20000000000 */
[----:B------:R-:W-:Y:S01]  /*0350*/  IMAD.MOV.U32 R8, RZ, RZ, 0x0 ;  /* 0x00000000ff087424 */ /* 0x000fe200078e00ff */
[----:B------:R-:W-:Y:S01]  /*0360*/  BSSY.RECONVERGENT B0, `(.L_x_2) ;  /* 0x0000017000007945 */ /* 0x000fe20003800200 */
[----:B------:R-:W-:Y:S01]  /*0370*/  IMAD.MOV.U32 R9, RZ, RZ, 0x3fd80000 ;  /* 0x3fd80000ff097424 */ /* 0x000fe200078e00ff */
[----:B--2---:R-:W-:-:S02]  /*0380*/  DADD R26, -R34, R26 ;  /* 0x00000000221a7229 */ /* 0x004fc4000000011a */
[----:B---3--:R-:W-:-:S06]  /*0390*/  DADD R14, -R36, R14 ;  /* 0x00000000240e7229 */ /* 0x008fcc000000010e */
[----:B------:R-:W-:Y:S02]  /*03a0*/  DMUL R4, R26, R26 ;  /* 0x0000001a1a047228 */ /* 0x000fe40000000000 */
[----:B----4-:R-:W-:-:S06]  /*03b0*/  DADD R10, -R32, R10 ;  /* 0x00000000200a7229 */ /* 0x010fcc000000010a */
[----:B------:R-:W-:-:S08]  /*03c0*/  DFMA R4, R14, R14, R4 ;  /* 0x0000000e0e04722b */ /* 0x000fd00000000004 */
[----:B------:R-:W-:-:S08]  /*03d0*/  DFMA R4, R10, R10, R4 ;  /* 0x0000000a0a04722b */ /* 0x000fd00000000004 */
[----:B------:R-:W-:Y:S01]  /*03e0*/  DADD R12, R4, UR4 ;  /* 0x00000004040c7e29 */ /* 0x000fe20008000000 */
[----:B------:R-:W-:-:S05]  /*03f0*/  MOV R4, RZ ;  /* 0x000000ff00047202 */ /* 0x000fca0000000f00 */
[----:B------:R-:W1:Y:S04]  /*0400*/  MUFU.RSQ64H R5, R13 ;  /* 0x0000000d00057308 */ /* 0x000e680000001c00 */
[----:B------:R-:W-:-:S05]  /*0410*/  VIADD R3, R13, 0xfff00000 ;  /* 0xfff000000d037836 */ /* 0x000fca0000000000 */
[----:B------:R-:W-:Y:S01]  /*0420*/  ISETP.GE.U32.AND P0, PT, R3, 0x7fe00000, PT ;  /* 0x7fe000000300780c */ /* 0x000fe20003f06070 */
[----:B-1----:R-:W-:-:S08]  /*0430*/  DMUL R6, R4, R4 ;  /* 0x0000000404067228 */ /* 0x002fd00000000000 */
[----:B------:R-:W-:-:S08]  /*0440*/  DFMA R6, R12, -R6, 1 ;  /* 0x3ff000000c06742b */ /* 0x000fd00000000806 */
[----:B------:R-:W-:Y:S02]  /*0450*/  DFMA R8, R6, R8, 0.5 ;  /* 0x3fe000000608742b */ /* 0x000fe40000000008 */
[----:B------:R-:W-:-:S08]  /*0460*/  DMUL R6, R4, R6 ;  /* 0x0000000604067228 */ /* 0x000fd00000000000 */
[----:B------:R-:W-:Y:S01]  /*0470*/  DFMA R4, R8, R6, R4 ;  /* 0x000000060804722b */ /* 0x000fe20000000004 */
[----:B0-----:R-:W-:Y:S10]  /*0480*/  @!P0 BRA `(.L_x_3) ;  /* 0x0000000000108947 */ /* 0x001ff40003800000 */
[----:B------:R-:W-:Y:S01]  /*0490*/  MOV R4, R12 ;  /* 0x0000000c00047202 */ /* 0x000fe20000000f00 */
[----:B------:R-:W-:Y:S01]  /*04a0*/  IMAD.MOV.U32 R5, RZ, RZ, R13 ;  /* 0x000000ffff057224 */ /* 0x000fe200078e000d */
[----:B------:R-:W-:-:S07]  /*04b0*/  MOV R3, 0x4d0 ;  /* 0x000004d000037802 */ /* 0x000fce0000000f00 */
[----:B-----5:R-:W-:Y:S05]  /*04c0*/  CALL.REL.NOINC `($__internal_1_$__cuda_sm20_drsqrt_f64_slowpath_v2) ;  /* 0x0000001c00fc7944 */ /* 0x020fea0003c00000 */
.L_x_3:
[----:B------:R-:W-:Y:S05]  /*04d0*/  BSYNC.RECONVERGENT B0 ;  /* 0x0000000000007941 */ /* 0x000fea0003800200 */
.L_x_2:
[----:B------:R-:W0:Y:S01]  /*04e0*/  MUFU.RCP64H R7, R13 ;  /* 0x0000000d00077308 */ /* 0x000e220000001800 */
[----:B------:R-:W-:Y:S01]  /*04f0*/  IMAD.MOV.U32 R6, RZ, RZ, 0x1 ;  /* 0x00000001ff067424 */ /* 0x000fe200078e00ff */
[----:B-----5:R-:W-:Y:S01]  /*0500*/  DMUL R16, R16, R4 ;  /* 0x0000000410107228 */ /* 0x020fe20000000000 */
[----:B------:R-:W-:Y:S09]  /*0510*/  BSSY.RECONVERGENT B0, `(.L_x_4) ;  /* 0x0000015000007945 */ /* 0x000ff20003800200 */
[----:B------:R-:W-:Y:S01]  /*0520*/  FSETP.GEU.AND P1, PT, |R17|, 6.5827683646048100446e-37, PT ;  /* 0x036000001100780b */ /* 0x000fe20003f2e200 */
[----:B0-----:R-:W-:-:S08]  /*0530*/  DFMA R8, -R12, R6, 1 ;  /* 0x3ff000000c08742b */ /* 0x001fd00000000106 */
[----:B------:R-:W-:-:S08]  /*0540*/  DFMA R8, R8, R8, R8 ;  /* 0x000000080808722b */ /* 0x000fd00000000008 */
[----:B------:R-:W-:-:S08]  /*0550*/  DFMA R8, R6, R8, R6 ;  /* 0x000000080608722b */ /* 0x000fd00000000006 */
[----:B------:R-:W-:-:S08]  /*0560*/  DFMA R6, -R12, R8, 1 ;  /* 0x3ff000000c06742b */ /* 0x000fd00000000108 */
[----:B------:R-:W-:-:S08]  /*0570*/  DFMA R6, R8, R6, R8 ;  /* 0x000000060806722b */ /* 0x000fd00000000008 */
[----:B------:R-:W-:-:S08]  /*0580*/  DMUL R4, R16, R6 ;  /* 0x0000000610047228 */ /* 0x000fd00000000000 */
[----:B------:R-:W-:-:S08]  /*0590*/  DFMA R8, -R12, R4, R16 ;  /* 0x000000040c08722b */ /* 0x000fd00000000110 */
[----:B------:R-:W-:-:S10]  /*05a0*/  DFMA R6, R6, R8, R4 ;  /* 0x000000080606722b */ /* 0x000fd40000000004 */
[----:B------:R-:W-:-:S05]  /*05b0*/  FFMA R3, RZ, R13, R7 ;  /* 0x0000000dff037223 */ /* 0x000fca0000000007 */
[----:B------:R-:W-:-:S13]  /*05c0*/  FSETP.GT.AND P0, PT, |R3|, 1.469367938527859385e-39, PT ;  /* 0x001000000300780b */ /* 0x000fda0003f04200 */
[----:B------:R-:W-:Y:S05]  /*05d0*/  @P0 BRA P1, `(.L_x_5) ;  /* 0x0000000000200947 */ /* 0x000fea0000800000 */
[----:B------:R-:W-:Y:S01]  /*05e0*/  IMAD.MOV.U32 R7, RZ, RZ, R16 ;  /* 0x000000ffff077224 */ /* 0x000fe200078e0010 */
[----:B------:R-:W-:Y:S01]  /*05f0*/  MOV R6, R17 ;  /* 0x0000001100067202 */ /* 0x000fe20000000f00 */
[----:B------:R-:W-:Y:S01]  /*0600*/  IMAD.MOV.U32 R5, RZ, RZ, R12 ;  /* 0x000000ffff057224 */ /* 0x000fe200078e000c */
[----:B------:R-:W-:Y:S01]  /*0610*/  MOV R3, 0x640 ;  /* 0x0000064000037802 */ /* 0x000fe20000000f00 */
[----:B------:R-:W-:-:S07]  /*0620*/  IMAD.MOV.U32 R4, RZ, RZ, R13 ;  /* 0x000000ffff047224 */ /* 0x000fce00078e000d */
[----:B------:R-:W-:Y:S05]  /*0630*/  CALL.REL.NOINC `($__internal_0_$__cuda_sm20_div_rn_f64_full) ;  /* 0x0000001800087944 */ /* 0x000fea0003c00000 */
[----:B------:R-:W-:Y:S01]  /*0640*/  IMAD.MOV.U32 R6, RZ, RZ, R4 ;  /* 0x000000ffff067224 */ /* 0x000fe200078e0004 */
[----:B------:R-:W-:-:S07]  /*0650*/  MOV R7, R5 ;  /* 0x0000000500077202 */ /* 0x000fce0000000f00 */
.L_x_5:
[----:B------:R-:W-:Y:S05]  /*0660*/  BSYNC.RECONVERGENT B0 ;  /* 0x0000000000007941 */ /* 0x000fea0003800200 */
.L_x_4:
[----:B------:R-:W2:Y:S04]  /*0670*/  LDG.E.64 R12, desc[UR14][R30.64+-0x10] ;  /* 0xfffff00e1e0c7981 */ /* 0x000ea8000c1e1b00 */
[----:B------:R-:W3:Y:S04]  /*0680*/  LDG.E.64 R20, desc[UR14][R30.64+-0x18] ;  /* 0xffffe80e1e147981 */ /* 0x000ee8000c1e1b00 */
[----:B------:R-:W4:Y:S04]  /*0690*/  LDG.E.64 R16, desc[UR14][R30.64+-0x8] ;  /* 0xfffff80e1e107981 */ /* 0x000f28000c1e1b00 */
[----:B------:R0:W5:Y:S01]  /*06a0*/  LDG.E.64 R40, desc[UR14][R28.64+-0x8] ;  /* 0xfffff80e1c287981 */ /* 0x000162000c1e1b00 */
[----:B------:R-:W-:Y:S01]  /*06b0*/  UMOV UR4, 0x4ad4b81f ;  /* 0x4ad4b81f00047882 */ /* 0x000fe20000000000 */
[----:B------:R-:W-:Y:S01]  /*06c0*/  UMOV UR5, 0x358dee7a ;  /* 0x358dee7a00057882 */ /* 0x000fe20000000000 */
[-C--:B------:R-:W-:Y:S01]  /*06d0*/  DFMA R14, R14, R6.reuse, R24 ;  /* 0x000000060e0e722b */ /* 0x080fe20000000018 */
[----:B------:R-:W-:Y:S01]  /*06e0*/  BSSY.RECONVERGENT B0, `(.L_x_6) ;  /* 0x000001a000007945 */ /* 0x000fe20003800200 */
[----:B------:R-:W-:Y:S01]  /*06f0*/  IMAD.MOV.U32 R24, RZ, RZ, 0x0 ;  /* 0x00000000ff187424 */ /* 0x000fe200078e00ff */
[-C--:B------:R-:W-:Y:S01]  /*0700*/  DFMA R18, R26, R6.reuse, R18 ;  /* 0x000000061a12722b */ /* 0x080fe20000000012 */
[----:B------:R-:W-:Y:S01]  /*0710*/  IMAD.MOV.U32 R25, RZ, RZ, 0x3fd80000 ;  /* 0x3fd80000ff197424 */ /* 0x000fe200078e00ff */
[----:B------:R-:W-:-:S02]  /*0720*/  DFMA R10, R10, R6, R22 ;  /* 0x000000060a0a722b */ /* 0x000fc40000000016 */
[----:B--2---:R-:W-:Y:S02]  /*0730*/  DADD R12, -R34, R12 ;  /* 0x00000000220c7229 */ /* 0x004fe4000000010c */
[----:B---3--:R-:W-:-:S06]  /*0740*/  DADD R20, -R36, R20 ;  /* 0x0000000024147229 */ /* 0x008fcc0000000114 */
[----:B------:R-:W-:Y:S02]  /*0750*/  DMUL R4, R12, R12 ;  /* 0x0000000c0c047228 */ /* 0x000fe40000000000 */
[----:B----4-:R-:W-:-:S06]  /*0760*/  DADD R16, -R32, R16 ;  /* 0x0000000020107229 */ /* 0x010fcc0000000110 */
[----:B------:R-:W-:-:S08]  /*0770*/  DFMA R4, R20, R20, R4 ;  /* 0x000000141404722b */ /* 0x000fd00000000004 */
[----:B------:R-:W-:-:S08]  /*0780*/  DFMA R4, R16, R16, R4 ;  /* 0x000000101004722b */ /* 0x000fd00000000004 */
[----:B------:R-:W-:Y:S01]  /*0790*/  DADD R38, R4, UR4 ;  /* 0x0000000404267e29 */ /* 0x000fe20008000000 */
[----:B------:R-:W-:-:S05]  /*07a0*/  IMAD.MOV.U32 R4, RZ, RZ, RZ ;  /* 0x000000ffff047224 */ /* 0x000fca00078e00ff */
[----:B------:R-:W1:Y:S04]  /*07b0*/  MUFU.RSQ64H R5, R39 ;  /* 0x0000002700057308 */ /* 0x000e680000001c00 */
[----:B------:R-:W-:-:S04]  /*07c0*/  IADD3 R3, PT, PT, R39, -0x100000, RZ ;  /* 0xfff0000027037810 */ /* 0x000fc80007ffe0ff */
[----:B------:R-:W-:Y:S01]  /*07d0*/  ISETP.GE.U32.AND P0, PT, R3, 0x7fe00000, PT ;  /* 0x7fe000000300780c */ /* 0x000fe20003f06070 */
[----:B-1----:R-:W-:-:S08]  /*07e0*/  DMUL R8, R4, R4 ;  /* 0x0000000404087228 */ /* 0x002fd00000000000 */
[----:B------:R-:W-:-:S08]  /*07f0*/  DFMA R8, R38, -R8, 1 ;  /* 0x3ff000002608742b */ /* 0x000fd00000000808 */
[----:B------:R-:W-:Y:S02]  /*0800*/  DFMA R24, R8, R24, 0.5 ;  /* 0x3fe000000818742b */ /* 0x000fe40000000018 */
[----:B------:R-:W-:-:S08]  /*0810*/  DMUL R8, R4, R8 ;  /* 0x0000000804087228 */ /* 0x000fd00000000000 */
[----:B------:R-:W-:Y:S01]  /*0820*/  DFMA R4, R24, R8, R4 ;  /* 0x000000081804722b */ /* 0x000fe20000000004 */
[----:B0-----:R-:W-:Y:S10]  /*0830*/  @!P0 BRA `(.L_x_7) ;  /* 0x0000000000108947 */ /* 0x001ff40003800000 */
[----:B------:R-:W-:Y:S01]  /*0840*/  IMAD.MOV.U32 R4, RZ, RZ, R38 ;  /* 0x000000ffff047224 */ /* 0x000fe200078e0026 */
[----:B------:R-:W-:Y:S01]  /*0850*/  MOV R3, 0x880 ;  /* 0x0000088000037802 */ /* 0x000fe20000000f00 */
[----:B------:R-:W-:-:S07]  /*0860*/  IMAD.MOV.U32 R5, RZ, RZ, R39 ;  /* 0x000000ffff057224 */ /* 0x000fce00078e0027 */
[----:B-----5:R-:W-:Y:S05]  /*0870*/  CALL.REL.NOINC `($__internal_1_$__cuda_sm20_drsqrt_f64_slowpath_v2) ;  /* 0x0000001c00107944 */ /* 0x020fea0003c00000 */
.L_x_7:
[----:B------:R-:W-:Y:S05]  /*0880*/  BSYNC.RECONVERGENT B0 ;  /* 0x0000000000007941 */ /* 0x000fea0003800200 */
.L_x_6:
        /* <DEDUP_REMOVED lines=16> */
[----:B------:R-:W-:Y:S01]  /*0990*/  MOV R7, R40 ;  /* 0x0000002800077202 */ /* 0x000fe20000000f00 */
[----:B------:R-:W-:Y:S01]  /*09a0*/  IMAD.MOV.U32 R6, RZ, RZ, R41 ;  /* 0x000000ffff067224 */ /* 0x000fe200078e0029 */
[----:B------:R-:W-:Y:S01]  /*09b0*/  MOV R3, 0x9f0 ;  /* 0x000009f000037802 */ /* 0x000fe20000000f00 */
[----:B------:R-:W-:Y:S02]  /*09c0*/  IMAD.MOV.U32 R5, RZ, RZ, R38 ;  /* 0x000000ffff057224 */ /* 0x000fe400078e0026 */
[----:B------:R-:W-:-:S07]  /*09d0*/  IMAD.MOV.U32 R4, RZ, RZ, R39 ;  /* 0x000000ffff047224 */ /* 0x000fce00078e0027 */
[----:B------:R-:W-:Y:S05]  /*09e0*/  CALL.REL.NOINC `($__internal_0_$__cuda_sm20_div_rn_f64_full) ;  /* 0x00000014001c7944 */ /* 0x000fea0003c00000 */
[----:B------:R-:W-:Y:S01]  /*09f0*/  MOV R6, R4 ;  /* 0x0000000400067202 */ /* 0x000fe20000000f00 */
[----:B------:R-:W-:-:S07]  /*0a00*/  IMAD.MOV.U32 R7, RZ, RZ, R5 ;  /* 0x000000ffff077224 */ /* 0x000fce00078e0005 */
.L_x_9:
[----:B------:R-:W-:Y:S05]  /*0a10*/  BSYNC.RECONVERGENT B0 ;  /* 0x0000000000007941 */ /* 0x000fea0003800200 */
.L_x_8:
        /* <DEDUP_REMOVED lines=9> */
[----:B------:R-:W-:Y:S01]  /*0ab0*/  MOV R15, 0x3fd80000 ;  /* 0x3fd80000000f7802 */ /* 0x000fe20000000f00 */
[----:B------:R-:W-:-:S02]  /*0ac0*/  DFMA R18, R12, R6, R18 ;  /* 0x000000060c12722b */ /* 0x000fc40000000012 */
[----:B------:R-:W-:Y:S02]  /*0ad0*/  DFMA R16, R16, R6, R10 ;  /* 0x000000061010722b */ /* 0x000fe4000000000a */
        /* <DEDUP_REMOVED lines=21> */
.L_x_11:
[----:B------:R-:W-:Y:S05]  /*0c30*/  BSYNC.RECONVERGENT B0 ;  /* 0x0000000000007941 */ /* 0x000fea0003800200 */
.L_x_10:
[----:B------:R-:W0:Y:S01]  /*0c40*/  MUFU.RCP64H R7, R39 ;  /* 0x0000002700077308 */ /* 0x000e220000001800 */
[----:B------:R-:W-:Y:S01]  /*0c50*/  MOV R6, 0x1 ;  /* 0x0000000100067802 */ /* 0x000fe20000000f00 */
        /* <DEDUP_REMOVED lines=20> */
[----:B------:R-:W-:Y:S02]  /*0da0*/  IMAD.MOV.U32 R6, RZ, RZ, R4 ;  /* 0x000000ffff067224 */ /* 0x000fe400078e0004 */
[----:B------:R-:W-:-:S07]  /*0db0*/  IMAD.MOV.U32 R7, RZ, RZ, R5 ;  /* 0x000000ffff077224 */ /* 0x000fce00078e0005 */
.L_x_13:
[----:B------:R-:W-:Y:S05]  /*0dc0*/  BSYNC.RECONVERGENT B0 ;  /* 0x0000000000007941 */ /* 0x000fea0003800200 */
.L_x_12:
        /* <DEDUP_REMOVED lines=8> */
[----:B------:R-:W-:Y:S01]  /*0e50*/  MOV R24, 0x0 ;  /* 0x0000000000187802 */ /* 0x000fe20000000f00 */
[----:B------:R-:W-:Y:S01]  /*0e60*/  IMAD.MOV.U32 R25, RZ, RZ, 0x3fd80000 ;  /* 0x3fd80000ff197424 */ /* 0x000fe200078e00ff */
        /* <DEDUP_REMOVED lines=20> */
[----:B------:R-:W-:Y:S02]  /*0fb0*/  MOV R5, R39 ;  /* 0x0000002700057202 */ /* 0x000fe40000000f00 */
[----:B------:R-:W-:-:S07]  /*0fc0*/  MOV R3, 0xfe0 ;  /* 0x00000fe000037802 */ /* 0x000fce0000000f00 */
[----:B-----5:R-:W-:Y:S05]  /*0fd0*/  CALL.REL.NOINC `($__internal_1_$__cuda_sm20_drsqrt_f64_slowpath_v2) ;  /* 0x0000001400387944 */ /* 0x020fea0003c00000 */
.L_x_15:
[----:B------:R-:W-:Y:S05]  /*0fe0*/  BSYNC.RECONVERGENT B0 ;  /* 0x0000000000007941 */ /* 0x000fea0003800200 */
.L_x_14:
        /* <DEDUP_REMOVED lines=22> */
.L_x_17:
[----:B------:R-:W-:Y:S05]  /*1150*/  BSYNC.RECONVERGENT B0 ;  /* 0x0000000000007941 */ /* 0x000fea0003800200 */
.L_x_16:
[----:B------:R-:W-:Y:S01]  /*1160*/  UIADD3 UR9, UPT, UPT, UR9, 0x4, URZ ;  /* 0x0000000409097890 */ /* 0x000fe2000fffe0ff */
[----:B------:R-:W-:Y:S01]  /*1170*/  IADD3 R30, P0, PT, R30, 0x60, RZ ;  /* 0x000000601e1e7810 */ /* 0x000fe20007f1e0ff */
[-C--:B------:R-:W-:Y:S01]  /*1180*/  DFMA R24, R12, R4.reuse, R20 ;  /* 0x000000040c18722b */ /* 0x080fe20000000014 */
[----:B------:R-:W-:Y:S01]  /*1190*/  IADD3 R28, P1, PT, R28, 0x20, RZ ;  /* 0x000000201c1c7810 */ /* 0x000fe20007f3e0ff */
[----:B------:R-:W-:Y:S01]  /*11a0*/  UISETP.NE.AND UP0, UPT, UR9, URZ, UPT ;  /* 0x000000ff0900728c */ /* 0x000fe2000bf05270 */
[-C--:B------:R-:W-:Y:S01]  /*11b0*/  DFMA R18, R14, R4.reuse, R18 ;  /* 0x000000040e12722b */ /* 0x080fe20000000012 */
[----:B------:R-:W-:Y:S01]  /*11c0*/  IMAD.X R31, RZ, RZ, R31, P0 ;  /* 0x000000ffff1f7224 */ /* 0x000fe200000e061f */
[----:B------:R-:W-:Y:S01]  /*11d0*/  DFMA R22, R10, R4, R16 ;  /* 0x000000040a16722b */ /* 0x000fe20000000010 */
[----:B------:R-:W-:-:S05]  /*11e0*/  IMAD.X R29, RZ, RZ, R29, P1 ;  /* 0x000000ffff1d7224 */ /* 0x000fca00008e061d */
[----:B------:R-:W-:Y:S05]  /*11f0*/  BRA.U UP0, `(.L_x_18) ;  /* 0xfffffff1003c7547 */ /* 0x000fea000b83ffff */
.L_x_1:
[----:B------:R-:W-:-:S09]  /*1200*/  UISETP.NE.AND UP0, UPT, UR12, URZ, UPT ;  /* 0x000000ff0c00728c */ /* 0x000fd2000bf05270 */
[----:B------:R-:W-:Y:S05]  /*1210*/  BRA.U !UP0, `(.L_x_0) ;  /* 0x0000000908f07547 */ /* 0x000fea000b800000 */
[----:B------:R-:W-:-:S09]  /*1220*/  UISETP.NE.AND UP0, UPT, UR12, 0x1, UPT ;  /* 0x000000010c00788c */ /* 0x000fd2000bf05270 */
[----:B------:R-:W-:Y:S05]  /*1230*/  BRA.U !UP0, `(.L_x_19) ;  /* 0x0000000508e07547 */ /* 0x000fea000b800000 */
[----:B------:R-:W0:Y:S01]  /*1240*/  LDC.64 R12, c[0x0][0x380] ;  /* 0x0000e000ff0c7b82 */ /* 0x000e220000000a00 */
[----:B------:R-:W-:-:S07]  /*1250*/  IMAD R3, R0, 0x3, RZ ;  /* 0x0000000300037824 */ /* 0x000fce00078e02ff */
[----:B------:R-:W1:Y:S01]  /*1260*/  LDC.64 R10, c[0x0][0x390] ;  /* 0x0000e400ff0a7b82 */ /* 0x000e620000000a00 */
[----:B0-----:R-:W-:-:S05]  /*1270*/  IMAD.WIDE.U32 R12, R3, 0x8, R12 ;  /* 0x00000008030c7825 */ /* 0x001fca00078e000c */
[----:B------:R-:W2:Y:S04]  /*1280*/  LDG.E.64 R20, desc[UR14][R12.64+0x8] ;  /* 0x0000080e0c147981 */ /* 0x000ea8000c1e1b00 */
[----:B------:R-:W3:Y:S04]  /*1290*/  LDG.E.64 R26, desc[UR14][R12.64] ;  /* 0x0000000e0c1a7981 */ /* 0x000ee8000c1e1b00 */
[----:B------:R-:W4:Y:S01]  /*12a0*/  LDG.E.64 R16, desc[UR14][R12.64+0x10] ;  /* 0x0000100e0c107981 */ /* 0x000f22000c1e1b00 */
[----:B-1----:R-:W-:-:S05]  /*12b0*/  IMAD.WIDE.U32 R10, R0, 0x8, R10 ;  /* 0x00000008000a7825 */ /* 0x002fca00078e000a */
[----:B------:R0:W5:Y:S01]  /*12c0*/  LDG.E.64 R28, desc[UR14][R10.64] ;  /* 0x0000000e0a1c7981 */ /* 0x000162000c1e1b00 */
[----:B------:R-:W-:Y:S01]  /*12d0*/  UMOV UR4, 0x4ad4b81f ;  /* 0x4ad4b81f00047882 */ /* 0x000fe20000000000 */
[----:B------:R-:W-:Y:S01]  /*12e0*/  UMOV UR5, 0x358dee7a ;  /* 0x358dee7a00057882 */ /* 0x000fe20000000000 */
[----:B------:R-:W-:Y:S01]  /*12f0*/  IMAD.MOV.U32 R8, RZ, RZ, 0x0 ;  /* 0x00000000ff087424 */ /* 0x000fe200078e00ff */
[----:B------:R-:W-:Y:S01]  /*1300*/  BSSY.RECONVERGENT B0, `(.L_x_20) ;  /* 0x0000017000007945 */ /* 0x000fe20003800200 */
[----:B------:R-:W-:Y:S01]  /*1310*/  IMAD.MOV.U32 R9, RZ, RZ, 0x3fd80000 ;  /* 0x3fd80000ff097424 */ /* 0x000fe200078e00ff */
[----:B--2--5:R-:W-:Y:S02]  /*1320*/  DADD R20, -R34, R20 ;  /* 0x0000000022147229 */ /* 0x024fe40000000114 */
        /* <DEDUP_REMOVED lines=19> */
[----:B------:R-:W-:Y:S05]  /*1460*/  CALL.REL.NOINC `($__internal_1_$__cuda_sm20_drsqrt_f64_slowpath_v2) ;  /* 0x0000001000147944 */ /* 0x000fea0003c00000 */
.L_x_21:
[----:B------:R-:W-:Y:S05]  /*1470*/  BSYNC.RECONVERGENT B0 ;  /* 0x0000000000007941 */ /* 0x000fea0003800200 */
.L_x_20:
[----:B------:R-:W0:Y:S01]  /*1480*/  MUFU.RCP64H R7, R15 ;  /* 0x0000000f00077308 */ /* 0x000e220000001800 */
[----:B------:R-:W-:Y:S01]  /*1490*/  IMAD.MOV.U32 R6, RZ, RZ, 0x1 ;  /* 0x00000001ff067424 */ /* 0x000fe200078e00ff */
[----:B------:R-:W-:Y:S01]  /*14a0*/  DMUL R28, R28, R4 ;  /* 0x000000041c1c7228 */ /* 0x000fe20000000000 */
        /* <DEDUP_REMOVED lines=19> */
.L_x_23:
[----:B------:R-:W-:Y:S05]  /*15e0*/  BSYNC.RECONVERGENT B0 ;  /* 0x0000000000007941 */ /* 0x000fea0003800200 */
.L_x_22:
[----:B------:R-:W2:Y:S04]  /*15f0*/  LDG.E.64 R6, desc[UR14][R12.64+0x20] ;  /* 0x0000200e0c067981 */ /* 0x000ea8000c1e1b00 */
[----:B------:R-:W3:Y:S04]  /*1600*/  LDG.E.64 R14, desc[UR14][R12.64+0x18] ;  /* 0x0000180e0c0e7981 */ /* 0x000ee8000c1e1b00 */
[----:B------:R2:W4:Y:S04]  /*1610*/  LDG.E.64 R8, desc[UR14][R12.64+0x28] ;  /* 0x0000280e0c087981 */ /* 0x000528000c1e1b00 */
[----:B------:R4:W5:Y:S01]  /*1620*/  LDG.E.64 R30, desc[UR14][R10.64+0x8] ;  /* 0x0000080e0a1e7981 */ /* 0x000962000c1e1b00 */
[----:B------:R-:W-:Y:S01]  /*1630*/  UMOV UR4, 0x4ad4b81f ;  /* 0x4ad4b81f00047882 */ /* 0x000fe20000000000 */
[----:B------:R-:W-:Y:S01]  /*1640*/  UMOV UR5, 0x358dee7a ;  /* 0x358dee7a00057882 */ /* 0x000fe20000000000 */
[----:B------:R-:W-:Y:S01]  /*1650*/  IMAD.MOV.U32 R38, RZ, RZ, RZ ;  /* 0x000000ffff267224 */ /* 0x000fe200078e00ff */
[-C--:B------:R-:W-:Y:S01]  /*1660*/  DFMA R24, R26, R4.reuse, R24 ;  /* 0x000000041a18722b */ /* 0x080fe20000000018 */
[----:B------:R-:W-:Y:S01]  /*1670*/  BSSY.RECONVERGENT B0, `(.L_x_24) ;  /* 0x0000019000007945 */ /* 0x000fe20003800200 */
        /* <DEDUP_REMOVED lines=8> */
[----:B------:R-:W-:-:S06]  /*1700*/  DADD R28, R6, UR4 ;  /* 0x00000004061c7e29 */ /* 0x000fcc0008000000 */
[----:B------:R-:W0:Y:S04]  /*1710*/  MUFU.RSQ64H R39, R29 ;  /* 0x0000001d00277308 */ /* 0x000e280000001c00 */
[----:B------:R-:W-:-:S05]  /*1720*/  VIADD R3, R29, 0xfff00000 ;  /* 0xfff000001d037836 */ /* 0x000fca0000000000 */
[----:B------:R-:W-:Y:S01]  /*1730*/  ISETP.GE.U32.AND P0, PT, R3, 0x7fe00000, PT ;  /* 0x7fe000000300780c */ /* 0x000fe20003f06070 */
[----:B0-----:R-:W-:-:S08]  /*1740*/  DMUL R6, R38, R38 ;  /* 0x0000002626067228 */ /* 0x001fd00000000000 */
[----:B------:R-:W-:Y:S01]  /*1750*/  DFMA R8, R28, -R6, 1 ;  /* 0x3ff000001c08742b */ /* 0x000fe20000000806 */
[----:B------:R-:W-:Y:S01]  /*1760*/  MOV R6, 0x0 ;  /* 0x0000000000067802 */ /* 0x000fe20000000f00 */
[----:B------:R-:W-:-:S06]  /*1770*/  IMAD.MOV.U32 R7, RZ, RZ, 0x3fd80000 ;  /* 0x3fd80000ff077424 */ /* 0x000fcc00078e00ff */
[----:B------:R-:W-:Y:S02]  /*1780*/  DFMA R6, R8, R6, 0.5 ;  /* 0x3fe000000806742b */ /* 0x000fe40000000006 */
[----:B------:R-:W-:-:S08]  /*1790*/  DMUL R8, R38, R8 ;  /* 0x0000000826087228 */ /* 0x000fd00000000000 */
[----:B------:R-:W-:Y:S01]  /*17a0*/  DFMA R4, R6, R8, R38 ;  /* 0x000000080604722b */ /* 0x000fe20000000026 */
[----:B------:R-:W-:Y:S10]  /*17b0*/  @!P0 BRA `(.L_x_25) ;  /* 0x0000000000108947 */ /* 0x000ff40003800000 */
[----:B------:R-:W-:Y:S01]  /*17c0*/  IMAD.MOV.U32 R4, RZ, RZ, R28 ;  /* 0x000000ffff047224 */ /* 0x000fe200078e001c */
[----:B------:R-:W-:Y:S02]  /*17d0*/  MOV R5, R29 ;  /* 0x0000001d00057202 */ /* 0x000fe40000000f00 */
[----:B------:R-:W-:-:S07]  /*17e0*/  MOV R3, 0x1800 ;  /* 0x0000180000037802 */ /* 0x000fce0000000f00 */
[----:B-----5:R-:W-:Y:S05]  /*17f0*/  CALL.REL.NOINC `($__internal_1_$__cuda_sm20_drsqrt_f64_slowpath_v2) ;  /* 0x0000000c00307944 */ /* 0x020fea0003c00000 */
.L_x_25:
[----:B------:R-:W-:Y:S05]  /*1800*/  BSYNC.RECONVERGENT B0 ;  /* 0x0000000000007941 */ /* 0x000fea0003800200 */
.L_x_24:
        /* <DEDUP_REMOVED lines=22> */
.L_x_27:
[----:B------:R-:W-:Y:S05]  /*1970*/  BSYNC.RECONVERGENT B0 ;  /* 0x0000000000007941 */ /* 0x000fea0003800200 */
.L_x_26:
[-C--:B------:R-:W-:Y:S01]  /*1980*/  DFMA R24, R14, R4.reuse, R24 ;  /* 0x000000040e18722b */ /* 0x080fe20000000018 */
[----:B------:R-:W-:Y:S01]  /*1990*/  VIADD R0, R0, 0x2 ;  /* 0x0000000200007836 */ /* 0x000fe20000000000 */
[-C--:B------:R-:W-:Y:S02]  /*19a0*/  DFMA R18, R12, R4.reuse, R18 ;  /* 0x000000040c12722b */ /* 0x080fe40000000012 */
[----:B------:R-:W-:-:S11]  /*19b0*/  DFMA R22, R10, R4, R22 ;  /* 0x000000040a16722b */ /* 0x000fd60000000016 */
.L_x_19:
[----:B------:R-:W0:Y:S02]  /*19c0*/  LDCU UR4, c[0x0][0x398] ;  /* 0x00007300ff0477ac */ /* 0x000e240008000800 */
[----:B0-----:R-:W-:-:S04]  /*19d0*/  ULOP3.LUT UR4, UR4, 0x1, URZ, 0xc0, !UPT ;  /* 0x0000000104047892 */ /* 0x001fc8000f8ec0ff */
[----:B------:R-:W-:-:S09]  /*19e0*/  UISETP.NE.U32.AND UP0, UPT, UR4, 0x1, UPT ;  /* 0x000000010400788c */ /* 0x000fd2000bf05070 */
[----:B------:R-:W-:Y:S05]  /*19f0*/  BRA.U UP0, `(.L_x_0) ;  /* 0x0000000100f87547 */ /* 0x000fea000b800000 */
[----:B------:R-:W0:Y:S01]  /*1a00*/  LDC.64 R4, c[0x0][0x380] ;  /* 0x0000e000ff047b82 */ /* 0x000e220000000a00 */
[----:B------:R-:W-:-:S07]  /*1a10*/  IMAD R3, R0, 0x3, RZ ;  /* 0x0000000300037824 */ /* 0x000fce00078e02ff */
[----:B------:R-:W1:Y:S01]  /*1a20*/  LDC.64 R10, c[0x0][0x390] ;  /* 0x0000e400ff0a7b82 */ /* 0x000e620000000a00 */
[----:B0-----:R-:W-:-:S05]  /*1a30*/  IMAD.WIDE.U32 R4, R3, 0x8, R4 ;  /* 0x0000000803047825 */ /* 0x001fca00078e0004 */
[----:B------:R-:W2:Y:S04]  /*1a40*/  LDG.E.64 R8, desc[UR14][R4.64+0x8] ;  /* 0x0000080e04087981 */ /* 0x000ea8000c1e1b00 */
[----:B------:R-:W3:Y:S04]  /*1a50*/  LDG.E.64 R6, desc[UR14][R4.64] ;  /* 0x0000000e04067981 */ /* 0x000ee8000c1e1b00 */
[----:B------:R0:W4:Y:S01]  /*1a60*/  LDG.E.64 R12, desc[UR14][R4.64+0x10] ;  /* 0x0000100e040c7981 */ /* 0x000122000c1e1b00 */
[----:B-1----:R-:W-:-:S06]  /*1a70*/  IMAD.WIDE.U32 R10, R0, 0x8, R10 ;  /* 0x00000008000a7825 */ /* 0x002fcc00078e000a */
[----:B------:R-:W5:Y:S01]  /*1a80*/  LDG.E.64 R10, desc[UR14][R10.64] ;  /* 0x0000000e0a0a7981 */ /* 0x000f62000c1e1b00 */
[----:B------:R-:W-:Y:S01]  /*1a90*/  UMOV UR4, 0x4ad4b81f ;  /* 0x4ad4b81f00047882 */ /* 0x000fe20000000000 */
[----:B------:R-:W-:Y:S01]  /*1aa0*/  UMOV UR5, 0x358dee7a ;  /* 0x358dee7a00057882 */ /* 0x000fe20000000000 */
[----:B0-----:R-:W-:Y:S01]  /*1ab0*/  IMAD.MOV.U32 R4, RZ, RZ, RZ ;  /* 0x000000ffff047224 */ /* 0x001fe200078e00ff */
[----:B------:R-:W-:Y:S01]  /*1ac0*/  BSSY.RECONVERGENT B0, `(.L_x_28) ;  /* 0x0000017000007945 */ /* 0x000fe20003800200 */
[----:B--2--5:R-:W-:Y:S01]  /*1ad0*/  DADD R34, -R34, R8 ;  /* 0x0000000022227229 */ /* 0x024fe20000000108 */
[----:B------:R-:W-:Y:S01]  /*1ae0*/  MOV R8, 0x0 ;  /* 0x0000000000087802 */ /* 0x000fe20000000f00 */
[----:B------:R-:W-:Y:S01]  /*1af0*/  IMAD.MOV.U32 R9, RZ, RZ, 0x3fd80000 ;  /* 0x3fd80000ff097424 */ /* 0x000fe200078e00ff */
[----:B---3--:R-:W-:-:S05]  /*1b00*/  DADD R36, -R36, R6 ;  /* 0x0000000024247229 */ /* 0x008fca0000000106 */
        /* <DEDUP_REMOVED lines=9> */
[----:B------:R-:W-:-:S08]  /*1ba0*/  DFMA R6, R12, -R6, 1 ;  /* 0x3ff000000c06742b */ /* 0x000fd00000000806 */
[----:B------:R-:W-:Y:S02]  /*1bb0*/  DFMA R8, R6, R8, 0.5 ;  /* 0x3fe000000608742b */ /* 0x000fe40000000008 */
[----:B------:R-:W-:-:S08]  /*1bc0*/  DMUL R6, R4, R6 ;  /* 0x0000000604067228 */ /* 0x000fd00000000000 */
[----:B------:R-:W-:Y:S01]  /*1bd0*/  DFMA R4, R8, R6, R4 ;  /* 0x000000060804722b */ /* 0x000fe20000000004 */
[----:B------:R-:W-:Y:S10]  /*1be0*/  @!P0 BRA `(.L_x_29) ;  /* 0x0000000000108947 */ /* 0x000ff40003800000 */
[----:B------:R-:W-:Y:S01]  /*1bf0*/  IMAD.MOV.U32 R4, RZ, RZ, R12 ;  /* 0x000000ffff047224 */ /* 0x000fe200078e000c */
[----:B------:R-:W-:Y:S02]  /*1c00*/  MOV R5, R13 ;  /* 0x0000000d00057202 */ /* 0x000fe40000000f00 */
[----:B------:R-:W-:-:S07]  /*1c10*/  MOV R3, 0x1c30 ;  /* 0x00001c3000037802 */ /* 0x000fce0000000f00 */
[----:B------:R-:W-:Y:S05]  /*1c20*/  CALL.REL.NOINC `($__internal_1_$__cuda_sm20_drsqrt_f64_slowpath_v2) ;  /* 0x0000000800247944 */ /* 0x000fea0003c00000 */
.L_x_29:
[----:B------:R-:W-:Y:S05]  /*1c30*/  BSYNC.RECONVERGENT B0 ;  /* 0x0000000000007941 */ /* 0x000fea0003800200 */
.L_x_28:
        /* <DEDUP_REMOVED lines=22> */
.L_x_31:
[----:B------:R-:W-:Y:S05]  /*1da0*/  BSYNC.RECONVERGENT B0 ;  /* 0x0000000000007941 */ /* 0x000fea0003800200 */
.L_x_30:
[-C--:B------:R-:W-:Y:S02]  /*1db0*/  DFMA R24, R36, R4.reuse, R24 ;  /* 0x000000042418722b */ /* 0x080fe40000000018 */
[-C--:B------:R-:W-:Y:S02]  /*1dc0*/  DFMA R18, R34, R4.reuse, R18 ;  /* 0x000000042212722b */ /* 0x080fe40000000012 */
[----:B------:R-:W-:-:S11]  /*1dd0*/  DFMA R22, R32, R4, R22 ;  /* 0x000000042016722b */ /* 0x000fd60000000016 */
.L_x_0:
[----:B------:R-:W0:Y:S01]  /*1de0*/  LDC.64 R4, c[0x0][0x388] ;  /* 0x0000e200ff047b82 */ /* 0x000e220000000a00 */
[----:B------:R-:W-:Y:S01]  /*1df0*/  UMOV UR4, URZ ;  /* 0x000000ff00047c82 */ /* 0x000fe20008000000 */
[----:B0-----:R-:W-:-:S04]  /*1e00*/  IMAD.WIDE.U32 R2, R2, 0x18, R4 ;  /* 0x0000001802027825 */ /* 0x001fc800078e0004 */
[----:B------:R-:W-:-:S05]  /*1e10*/  VIADD R3, R3, UR4 ;  /* 0x0000000403037c36 */ /* 0x000fca0008000000 */
[----:B------:R-:W-:Y:S04]  /*1e20*/  STG.E.64 desc[UR14][R2.64], R24 ;  /* 0x0000001802007986 */ /* 0x000fe8000c101b0e */
[----:B------:R-:W-:Y:S04]  /*1e30*/  STG.E.64 desc[UR14][R2.64+0x8], R18 ;  /* 0x0000081202007986 */ /* 0x000fe8000c101b0e */
[----:B------:R-:W-:Y:S01]  /*1e40*/  STG.E.64 desc[UR14][R2.64+0x10], R22 ;  /* 0x0000101602007986 */ /* 0x000fe2000c101b0e */
[----:B------:R-:W-:Y:S05]  /*1e50*/  EXIT ;  /* 0x000000000000794d */ /* 0x000fea0003800000 */
        .weak           $__internal_0_$__cuda_sm20_div_rn_f64_full
        .type           $__internal_0_$__cuda_sm20_div_rn_f64_full,@function
        .size           $__internal_0_$__cuda_sm20_div_rn_f64_full,($__internal_1_$__cuda_sm20_drsqrt_f64_slowpath_v2 - $__internal_0_$__cuda_sm20_div_rn_f64_full)
$__internal_0_$__cuda_sm20_div_rn_f64_full:
[C---:B------:R-:W-:Y:S01]  /*1e60*/  FSETP.GEU.AND P0, PT, |R4|.reuse, 1.469367938527859385e-39, PT ;  /* 0x001000000400780b */ /* 0x040fe20003f0e200 */
[--C-:B------:R-:W-:Y:S01]  /*1e70*/  IMAD.MOV.U32 R38, RZ, RZ, R5.reuse ;  /* 0x000000ffff267224 */ /* 0x100fe200078e0005 */
[----:B------:R-:W-:Y:S01]  /*1e80*/  MOV R39, R4 ;  /* 0x0000000400277202 */ /* 0x000fe20000000f00 */
[----:B------:R-:W-:Y:S01]  /*1e90*/  IMAD.MOV.U32 R40, RZ, RZ, R5 ;  /* 0x000000ffff287224 */ /* 0x000fe200078e0005 */
[----:B------:R-:W-:Y:S01]  /*1ea0*/  LOP3.LUT R8, R4, 0x800fffff, RZ, 0xc0, !PT ;  /* 0x800fffff04087812 */ /* 0x000fe200078ec0ff */
[----:B------:R-:W-:Y:S01]  /*1eb0*/  IMAD.MOV.U32 R45, RZ, RZ, R6 ;  /* 0x000000ffff2d7224 */ /* 0x000fe200078e0006 */
[----:B------:R-:W-:Y:S01]  /*1ec0*/  MOV R42, 0x1 ;  /* 0x00000001002a7802 */ /* 0x000fe20000000f00 */
[----:B------:R-:W-:Y:S01]  /*1ed0*/  IMAD.MOV.U32 R44, RZ, RZ, R7 ;  /* 0x000000ffff2c7224 */ /* 0x000fe200078e0007 */
[----:B------:R-:W-:Y:S01]  /*1ee0*/  LOP3.LUT R41, R8, 0x3ff00000, RZ, 0xfc, !PT ;  /* 0x3ff0000008297812 */ /* 0x000fe200078efcff */
[----:B------:R-:W-:Y:S01]  /*1ef0*/  BSSY.RECONVERGENT B1, `(.L_x_32) ;  /* 0x0000057000017945 */ /* 0x000fe20003800200 */
[C---:B------:R-:W-:Y:S01]  /*1f00*/  FSETP.GEU.AND P2, PT, |R45|.reuse, 1.469367938527859385e-39, PT ;  /* 0x001000002d00780b */ /* 0x040fe20003f4e200 */
[----:B------:R-:W-:Y:S01]  /*1f10*/  IMAD.MOV.U32 R46, RZ, RZ, R44 ;  /* 0x000000ffff2e7224 */ /* 0x000fe200078e002c */
[----:B------:R-:W-:Y:S01]  /*1f20*/  LOP3.LUT R5, R45, 0x7ff00000, RZ, 0xc0, !PT ;  /* 0x7ff000002d057812 */ /* 0x000fe200078ec0ff */
[----:B------:R-:W-:Y:S01]  /*1f30*/  @!P0 DMUL R40, R38, 8.98846567431157953865e+307 ;  /* 0x7fe0000026288828 */ /* 0x000fe20000000000 */
[----:B------:R-:W-:Y:S01]  /*1f40*/  LOP3.LUT R6, R4, 0x7ff00000, RZ, 0xc0, !PT ;  /* 0x7ff0000004067812 */ /* 0x000fe200078ec0ff */
[----:B------:R-:W-:-:S03]  /*1f50*/  IMAD.MOV.U32 R4, RZ, RZ, 0x1ca00000 ;  /* 0x1ca00000ff047424 */ /* 0x000fc600078e00ff */
[----:B------:R-:W-:Y:S01]  /*1f60*/  ISETP.GE.U32.AND P1, PT, R5, R6, PT ;  /* 0x000000060500720c */ /* 0x000fe20003f26070 */
[----:B------:R-:W0:Y:S04]  /*1f70*/  MUFU.RCP64H R43, R41 ;  /* 0x00000029002b7308 */ /* 0x000e280000001800 */
[----:B------:R-:W-:Y:S02]  /*1f80*/  @!P2 LOP3.LUT R7, R39, 0x7ff00000, RZ, 0xc0, !PT ;  /* 0x7ff000002707a812 */ /* 0x000fe400078ec0ff */
[----:B------:R-:W-:Y:S02]  /*1f90*/  @!P0 LOP3.LUT R6, R41, 0x7ff00000, RZ, 0xc0, !PT ;  /* 0x7ff0000029068812 */ /* 0x000fe400078ec0ff */
[----:B------:R-:W-:-:S04]  /*1fa0*/  @!P2 ISETP.GE.U32.AND P3, PT, R5, R7, PT ;  /* 0x000000070500a20c */ /* 0x000fc80003f66070 */
[----:B------:R-:W-:-:S04]  /*1fb0*/  @!P2 SEL R7, R4, 0x63400000, !P3 ;  /* 0x634000000407a807 */ /* 0x000fc80005800000 */
[----:B------:R-:W-:Y:S01]  /*1fc0*/  @!P2 LOP3.LUT R7, R7, 0x80000000, R45, 0xf8, !PT ;  /* 0x800000000707a812 */ /* 0x000fe200078ef82d */
[----:B0-----:R-:W-:-:S08]  /*1fd0*/  DFMA R8, R42, -R40, 1 ;  /* 0x3ff000002a08742b */ /* 0x001fd00000000828 */
[----:B------:R-:W-:-:S08]  /*1fe0*/  DFMA R8, R8, R8, R8 ;  /* 0x000000080808722b */ /* 0x000fd00000000008 */
[----:B------:R-:W-:Y:S01]  /*1ff0*/  DFMA R42, R42, R8, R42 ;  /* 0x000000082a2a722b */ /* 0x000fe2000000002a */
[----:B------:R-:W-:Y:S02]  /*2000*/  SEL R8, R4, 0x63400000, !P1 ;  /* 0x6340000004087807 */ /* 0x000fe40004800000 */
[----:B------:R-:W-:Y:S02]  /*2010*/  @!P2 LOP3.LUT R9, R7, 0x100000, RZ, 0xfc, !PT ;  /* 0x001000000709a812 */ /* 0x000fe400078efcff */
[----:B------:R-:W-:Y:S01]  /*2020*/  LOP3.LUT R47, R8, 0x800fffff, R45, 0xf8, !PT ;  /* 0x800fffff082f7812 */ /* 0x000fe200078ef82d */
[----:B------:R-:W-:Y:S02]  /*2030*/  @!P2 IMAD.MOV.U32 R8, RZ, RZ, RZ ;  /* 0x000000ffff08a224 */ /* 0x000fe400078e00ff */
[----:B------:R-:W-:Y:S01]  /*2040*/  DFMA R48, R42, -R40, 1 ;  /* 0x3ff000002a30742b */ /* 0x000fe20000000828 */
[----:B------:R-:W-:-:S03]  /*2050*/  MOV R7, R5 ;  /* 0x0000000500077202 */ /* 0x000fc60000000f00 */
[----:B------:R-:W-:-:S04]  /*2060*/  @!P2 DFMA R46, R46, 2, -R8 ;  /* 0x400000002e2ea82b */ /* 0x000fc80000000808 */
[----:B------:R-:W-:-:S06]  /*2070*/  DFMA R48, R42, R48, R42 ;  /* 0x000000302a30722b */ /* 0x000fcc000000002a */
[----:B------:R-:W-:Y:S02]  /*2080*/  @!P2 LOP3.LUT R7, R47, 0x7ff00000, RZ, 0xc0, !PT ;  /* 0x7ff000002f07a812 */ /* 0x000fe400078ec0ff */
[----:B------:R-:W-:-:S08]  /*2090*/  DMUL R8, R48, R46 ;  /* 0x0000002e30087228 */ /* 0x000fd00000000000 */
[----:B------:R-:W-:-:S08]  /*20a0*/  DFMA R42, R8, -R40, R46 ;  /* 0x80000028082a722b */ /* 0x000fd0000000002e */
[----:B------:R-:W-:Y:S01]  /*20b0*/  DFMA R42, R48, R42, R8 ;  /* 0x0000002a302a722b */ /* 0x000fe20000000008 */
[----:B------:R-:W-:-:S05]  /*20c0*/  VIADD R8, R7, 0xffffffff ;  /* 0xffffffff07087836 */ /* 0x000fca0000000000 */
[----:B------:R-:W-:Y:S01]  /*20d0*/  ISETP.GT.U32.AND P0, PT, R8, 0x7feffffe, PT ;  /* 0x7feffffe0800780c */ /* 0x000fe20003f04070 */
[----:B------:R-:W-:-:S05]  /*20e0*/  VIADD R8, R6, 0xffffffff ;  /* 0xffffffff06087836 */ /* 0x000fca0000000000 */
[----:B------:R-:W-:-:S13]  /*20f0*/  ISETP.GT.U32.OR P0, PT, R8, 0x7feffffe, P0 ;  /* 0x7feffffe0800780c */ /* 0x000fda0000704470 */
[----:B------:R-:W-:Y:S05]  /*2100*/  @P0 BRA `(.L_x_33) ;  /* 0x0000000000740947 */ /* 0x000fea0003800000 */
[----:B------:R-:W-:-:S04]  /*2110*/  LOP3.LUT R6, R39, 0x7ff00000, RZ, 0xc0, !PT ;  /* 0x7ff0000027067812 */ /* 0x000fc800078ec0ff */
[CC--:B------:R-:W-:Y:S02]  /*2120*/  VIADDMNMX R7, R5.reuse, -R6.reuse, 0xb9600000, !PT ;  /* 0xb960000005077446 */ /* 0x0c0fe40007800906 */
[----:B------:R-:W-:Y:S02]  /*2130*/  ISETP.GE.U32.AND P0, PT, R5, R6, PT ;  /* 0x000000060500720c */ /* 0x000fe40003f06070 */
[----:B------:R-:W-:Y:S02]  /*2140*/  VIMNMX R7, PT, PT, R7, 0x46a00000, PT ;  /* 0x46a0000007077848 */ /* 0x000fe40003fe0100 */
[----:B------:R-:W-:-:S05]  /*2150*/  SEL R4, R4, 0x63400000, !P0 ;  /* 0x6340000004047807 */ /* 0x000fca0004000000 */
[----:B------:R-:W-:Y:S02]  /*2160*/  IMAD.IADD R7, R7, 0x1, -R4 ;  /* 0x0000000107077824 */ /* 0x000fe400078e0a04 */
[----:B------:R-:W-:-:S03]  /*2170*/  IMAD.MOV.U32 R4, RZ, RZ, RZ ;  /* 0x000000ffff047224 */ /* 0x000fc600078e00ff */
[----:B------:R-:W-:-:S06]  /*2180*/  IADD3 R5, PT, PT, R7, 0x7fe00000, RZ ;  /* 0x7fe0000007057810 */ /* 0x000fcc0007ffe0ff */
[----:B------:R-:W-:-:S10]  /*2190*/  DMUL R8, R42, R4 ;  /* 0x000000042a087228 */ /* 0x000fd40000000000 */
[----:B------:R-:W-:-:S13]  /*21a0*/  FSETP.GTU.AND P0, PT, |R9|, 1.469367938527859385e-39, PT ;  /* 0x001000000900780b */ /* 0x000fda0003f0c200 */
[----:B------:R-:W-:Y:S05]  /*21b0*/  @P0 BRA `(.L_x_34) ;  /* 0x0000000000a80947 */ /* 0x000fea0003800000 */
[----:B------:R-:W-:-:S06]  /*21c0*/  DFMA R40, R42, -R40, R46 ;  /* 0x800000282a28722b */ /* 0x000fcc000000002e */
[----:B------:R-:W-:-:S04]  /*21d0*/  IMAD.MOV.U32 R40, RZ, RZ, RZ ;  /* 0x000000ffff287224 */ /* 0x000fc800078e00ff */
[C---:B------:R-:W-:Y:S02]  /*21e0*/  FSETP.NEU.AND P0, PT, R41.reuse, RZ, PT ;  /* 0x000000ff2900720b */ /* 0x040fe40003f0d000 */
[----:B------:R-:W-:-:S04]  /*21f0*/  LOP3.LUT R4, R41, 0x80000000, R39, 0x48, !PT ;  /* 0x8000000029047812 */ /* 0x000fc800078e4827 */
[----:B------:R-:W-:-:S07]  /*2200*/  LOP3.LUT R41, R4, R5, RZ, 0xfc, !PT ;  /* 0x0000000504297212 */ /* 0x000fce00078efcff */
[----:B------:R-:W-:Y:S05]  /*2210*/  @!P0 BRA `(.L_x_34) ;  /* 0x0000000000908947 */ /* 0x000fea0003800000 */
[----:B------:R-:W-:Y:S01]  /*2220*/  IMAD.MOV R39, RZ, RZ, -R7 ;  /* 0x000000ffff277224 */ /* 0x000fe200078e0a07 */
[----:B------:R-:W-:Y:S02]  /*2230*/  MOV R38, RZ ;  /* 0x000000ff00267202 */ /* 0x000fe40000000f00 */
[----:B------:R-:W-:-:S04]  /*2240*/  IADD3 R7, PT, PT, -R7, -0x43300000, RZ ;  /* 0xbcd0000007077810 */ /* 0x000fc80007ffe1ff */
[----:B------:R-:W-:Y:S02]  /*2250*/  DFMA R38, R8, -R38, R42 ;  /* 0x800000260826722b */ /* 0x000fe4000000002a */
[----:B------:R-:W-:-:S08]  /*2260*/  DMUL.RP R42, R42, R40 ;  /* 0x000000282a2a7228 */ /* 0x000fd00000008000 */
[----:B------:R-:W-:Y:S02]  /*2270*/  FSETP.NEU.AND P0, PT, |R39|, R7, PT ;  /* 0x000000072700720b */ /* 0x000fe40003f0d200 */
[----:B------:R-:W-:Y:S02]  /*2280*/  LOP3.LUT R5, R43, R4, RZ, 0x3c, !PT ;  /* 0x000000042b057212 */ /* 0x000fe400078e3cff */
[----:B------:R-:W-:Y:S02]  /*2290*/  FSEL R4, R42, R8, !P0 ;  /* 0x000000082a047208 */ /* 0x000fe40004000000 */
[----:B------:R-:W-:-:S03]  /*22a0*/  FSEL R5, R5, R9, !P0 ;  /* 0x0000000905057208 */ /* 0x000fc60004000000 */
[----:B------:R-:W-:Y:S02]  /*22b0*/  IMAD.MOV.U32 R8, RZ, RZ, R4 ;  /* 0x000000ffff087224 */ /* 0x000fe400078e0004 */
[----:B------:R-:W-:Y:S01]  /*22c0*/  IMAD.MOV.U32 R9, RZ, RZ, R5 ;  /* 0x000000ffff097224 */ /* 0x000fe200078e0005 */
[----:B------:R-:W-:Y:S06]  /*22d0*/  BRA `(.L_x_34) ;  /* 0x0000000000607947 */ /* 0x000fec0003800000 */
.L_x_33:
[----:B------:R-:W-:-:S14]  /*22e0*/  DSETP.NAN.AND P0, PT, R44, R44, PT ;  /* 0x0000002c2c00722a */ /* 0x000fdc0003f08000 */
[----:B------:R-:W-:Y:S05]  /*22f0*/  @P0 BRA `(.L_x_35) ;  /* 0x00000000004c0947 */ /* 0x000fea0003800000 */
[----:B------:R-:W-:-:S14]  /*2300*/  DSETP.NAN.AND P0, PT, R38, R38, PT ;  /* 0x000000262600722a */ /* 0x000fdc0003f08000 */
[----:B------:R-:W-:Y:S05]  /*2310*/  @P0 BRA `(.L_x_36) ;  /* 0x0000000000340947 */ /* 0x000fea0003800000 */
[----:B------:R-:W-:Y:S01]  /*2320*/  ISETP.NE.AND P0, PT, R7, R6, PT ;  /* 0x000000060700720c */ /* 0x000fe20003f05270 */
[----:B------:R-:W-:Y:S01]  /*2330*/  IMAD.MOV.U32 R8, RZ, RZ, 0x0 ;  /* 0x00000000ff087424 */ /* 0x000fe200078e00ff */
[----:B------:R-:W-:-:S11]  /*2340*/  MOV R9, 0xfff80000 ;  /* 0xfff8000000097802 */ /* 0x000fd60000000f00 */
[----:B------:R-:W-:Y:S05]  /*2350*/  @!P0 BRA `(.L_x_34) ;  /* 0x0000000000408947 */ /* 0x000fea0003800000 */
[----:B------:R-:W-:Y:S02]  /*2360*/  ISETP.NE.AND P0, PT, R7, 0x7ff00000, PT ;  /* 0x7ff000000700780c */ /* 0x000fe40003f05270 */
[----:B------:R-:W-:Y:S02]  /*2370*/  LOP3.LUT R4, R45, 0x80000000, R39, 0x48, !PT ;  /* 0x800000002d047812 */ /* 0x000fe400078e4827 */
[----:B------:R-:W-:-:S13]  /*2380*/  ISETP.EQ.OR P0, PT, R6, RZ, !P0 ;  /* 0x000000ff0600720c */ /* 0x000fda0004702670 */
[----:B------:R-:W-:Y:S01]  /*2390*/  @P0 LOP3.LUT R5, R4, 0x7ff00000, RZ, 0xfc, !PT ;  /* 0x7ff0000004050812 */ /* 0x000fe200078efcff */
[----:B------:R-:W-:Y:S02]  /*23a0*/  @!P0 IMAD.MOV.U32 R8, RZ, RZ, RZ ;  /* 0x000000ffff088224 */ /* 0x000fe400078e00ff */
[----:B------:R-:W-:Y:S01]  /*23b0*/  @!P0 IMAD.MOV.U32 R9, RZ, RZ, R4 ;  /* 0x000000ffff098224 */ /* 0x000fe200078e0004 */
[----:B------:R-:W-:Y:S01]  /*23c0*/  @P0 MOV R9, R5 ;  /* 0x0000000500090202 */ /* 0x000fe20000000f00 */
[----:B------:R-:W-:Y:S01]  /*23d0*/  @P0 IMAD.MOV.U32 R8, RZ, RZ, RZ ;  /* 0x000000ffff080224 */ /* 0x000fe200078e00ff */
[----:B------:R-:W-:Y:S06]  /*23e0*/  BRA `(.L_x_34) ;  /* 0x00000000001c7947 */ /* 0x000fec0003800000 */
.L_x_36:
[----:B------:R-:W-:Y:S01]  /*23f0*/  LOP3.LUT R4, R39, 0x80000, RZ, 0xfc, !PT ;  /* 0x0008000027047812 */ /* 0x000fe200078efcff */
[----:B------:R-:W-:-:S04]  /*2400*/  IMAD.MOV.U32 R8, RZ, RZ, R38 ;  /* 0x000000ffff087224 */ /* 0x000fc800078e0026 */
[----:B------:R-:W-:Y:S01]  /*2410*/  IMAD.MOV.U32 R9, RZ, RZ, R4 ;  /* 0x000000ffff097224 */ /* 0x000fe200078e0004 */
[----:B------:R-:W-:Y:S06]  /*2420*/  BRA `(.L_x_34) ;  /* 0x00000000000c7947 */ /* 0x000fec0003800000 */
.L_x_35:
[----:B------:R-:W-:Y:S01]  /*2430*/  LOP3.LUT R4, R45, 0x80000, RZ, 0xfc, !PT ;  /* 0x000800002d047812 */ /* 0x000fe200078efcff */
[----:B------:R-:W-:-:S03]  /*2440*/  IMAD.MOV.U32 R8, RZ, RZ, R44 ;  /* 0x000000ffff087224 */ /* 0x000fc600078e002c */
[----:B------:R-:W-:-:S07]  /*2450*/  MOV R9, R4 ;  /* 0x0000000400097202 */ /* 0x000fce0000000f00 */
.L_x_34:
[----:B------:R-:W-:Y:S05]  /*2460*/  BSYNC.RECONVERGENT B1 ;  /* 0x0000000000017941 */ /* 0x000fea0003800200 */
.L_x_32:
[----:B------:R-:W-:Y:S02]  /*2470*/  HFMA2 R7, -RZ, RZ, 0, 0 ;  /* 0x00000000ff077431 */ /* 0x000fe400000001ff */
[----:B------:R-:W-:Y:S02]  /*2480*/  IMAD.MOV.U32 R6, RZ, RZ, R3 ;  /* 0x000000ffff067224 */ /* 0x000fe400078e0003 */
[----:B------:R-:W-:Y:S02]  /*2490*/  IMAD.MOV.U32 R4, RZ, RZ, R8 ;  /* 0x000000ffff047224 */ /* 0x000fe400078e0008 */
[----:B------:R-:W-:Y:S01]  /*24a0*/  IMAD.MOV.U32 R5, RZ, RZ, R9 ;  /* 0x000000ffff057224 */ /* 0x000fe200078e0009 */
[----:B------:R-:W-:Y:S06]  /*24b0*/  RET.REL.NODEC R6 `(_Z8calc_accPdS_S_iii) ;  /* 0xffffffd806d07950 */ /* 0x000fec0003c3ffff */
        .weak           $__internal_1_$__cuda_sm20_drsqrt_f64_slowpath_v2
        .type           $__internal_1_$__cuda_sm20_drsqrt_f64_slowpath_v2,@function
        .size           $__internal_1_$__cuda_sm20_drsqrt_f64_slowpath_v2,(.L_x_43 - $__internal_1_$__cuda_sm20_drsqrt_f64_slowpath_v2)
$__internal_1_$__cuda_sm20_drsqrt_f64_slowpath_v2:
[----:B------:R-:W-:Y:S01]  /*24c0*/  IMAD.MOV.U32 R6, RZ, RZ, R4 ;  /* 0x000000ffff067224 */ /* 0x000fe200078e0004 */
[----:B------:R-:W-:Y:S01]  /*24d0*/  BSSY.RECONVERGENT B1, `(.L_x_37) ;  /* 0x000001e000017945 */ /* 0x000fe20003800200 */
[----:B------:R-:W-:Y:S01]  /*24e0*/  IMAD.MOV.U32 R7, RZ, RZ, R5 ;  /* 0x000000ffff077224 */ /* 0x000fe200078e0005 */
[----:B------:R-:W-:-:S05]  /*24f0*/  LOP3.LUT R4, R5, 0x80000000, RZ, 0xc0, !PT ;  /* 0x8000000005047812 */ /* 0x000fca00078ec0ff */
[----:B------:R-:W-:-:S14]  /*2500*/  DSETP.NEU.AND P0, PT, R6, RZ, PT ;  /* 0x000000ff0600722a */ /* 0x000fdc0003f0d000 */
[----:B------:R-:W-:Y:S05]  /*2510*/  @!P0 BRA `(.L_x_38) ;  /* 0x00000000005c8947 */ /* 0x000fea0003800000 */
[----:B------:R-:W-:-:S14]  /*2520*/  DSETP.GTU.AND P0, PT, |R6|, +INF , PT ;  /* 0x7ff000000600742a */ /* 0x000fdc0003f0c200 */
[----:B------:R-:W-:Y:S05]  /*2530*/  @P0 BRA `(.L_x_39) ;  /* 0x00000000004c0947 */ /* 0x000fea0003800000 */
[----:B------:R-:W-:-:S13]  /*2540*/  ISETP.NE.AND P0, PT, R4, RZ, PT ;  /* 0x000000ff0400720c */ /* 0x000fda0003f05270 */
[----:B------:R-:W-:Y:S01]  /*2550*/  @P0 IMAD.MOV.U32 R4, RZ, RZ, 0x0 ;  /* 0x00000000ff040424 */ /* 0x000fe200078e00ff */
[----:B------:R-:W-:Y:S01]  /*2560*/  @P0 MOV R5, 0xfff80000 ;  /* 0xfff8000000050802 */ /* 0x000fe20000000f00 */
[----:B------:R-:W-:Y:S06]  /*2570*/  @P0 BRA `(.L_x_40) ;  /* 0x00000000004c0947 */ /* 0x000fec0003800000 */
[----:B------:R-:W-:-:S14]  /*2580*/  DSETP.NEU.AND P0, PT, |R6|, +INF , PT ;  /* 0x7ff000000600742a */ /* 0x000fdc0003f0d200 */
[----:B------:R-:W-:Y:S01]  /*2590*/  @!P0 CS2R R4, SRZ ;  /* 0x0000000000048805 */ /* 0x000fe2000001ff00 */
[----:B------:R-:W-:Y:S06]  /*25a0*/  @!P0 BRA `(.L_x_40) ;  /* 0x0000000000408947 */ /* 0x000fec0003800000 */
[----:B------:R-:W-:Y:S01]  /*25b0*/  DMUL R4, R6, 1.80143985094819840000e+16 ;  /* 0x4350000006047828 */ /* 0x000fe20000000000 */
[----:B------:R-:W-:-:S05]  /*25c0*/  IMAD.MOV.U32 R8, RZ, RZ, RZ ;  /* 0x000000ffff087224 */ /* 0x000fca00078e00ff */
[----:B------:R-:W0:Y:S02]  /*25d0*/  MUFU.RSQ64H R9, R5 ;  /* 0x0000000500097308 */ /* 0x000e240000001c00 */
[----:B0-----:R-:W-:-:S08]  /*25e0*/  DMUL R6, R8, R8 ;  /* 0x0000000808067228 */ /* 0x001fd00000000000 */
[----:B------:R-:W-:Y:S01]  /*25f0*/  DFMA R6, R4, -R6, 1 ;  /* 0x3ff000000406742b */ /* 0x000fe20000000806 */
[----:B------:R-:W-:Y:S02]  /*2600*/  IMAD.MOV.U32 R4, RZ, RZ, 0x0 ;  /* 0x00000000ff047424 */ /* 0x000fe400078e00ff */
[----:B------:R-:W-:-:S06]  /*2610*/  IMAD.MOV.U32 R5, RZ, RZ, 0x3fd80000 ;  /* 0x3fd80000ff057424 */ /* 0x000fcc00078e00ff */
[----:B------:R-:W-:Y:S02]  /*2620*/  DFMA R4, R6, R4, 0.5 ;  /* 0x3fe000000604742b */ /* 0x000fe40000000004 */
[----:B------:R-:W-:-:S08]  /*2630*/  DMUL R6, R8, R6 ;  /* 0x0000000608067228 */ /* 0x000fd00000000000 */
[----:B------:R-:W-:-:S08]  /*2640*/  DFMA R4, R4, R6, R8 ;  /* 0x000000060404722b */ /* 0x000fd00000000008 */
[----:B------:R-:W-:Y:S01]  /*2650*/  DMUL R4, R4, 134217728 ;  /* 0x41a0000004047828 */ /* 0x000fe20000000000 */
[----:B------:R-:W-:Y:S10]  /*2660*/  BRA `(.L_x_40) ;  /* 0x0000000000107947 */ /* 0x000ff40003800000 */
.L_x_39:
[----:B------:R-:W-:Y:S01]  /*2670*/  DADD R4, R6, R6 ;  /* 0x0000000006047229 */ /* 0x000fe20000000006 */
[----:B------:R-:W-:Y:S10]  /*2680*/  BRA `(.L_x_40) ;  /* 0x0000000000087947 */ /* 0x000ff40003800000 */
.L_x_38:
[----:B------:R-:W-:Y:S02]  /*2690*/  LOP3.LUT R5, R4, 0x7ff00000, RZ, 0xfc, !PT ;  /* 0x7ff0000004057812 */ /* 0x000fe400078efcff */
[----:B------:R-:W-:-:S07]  /*26a0*/  MOV R4, RZ ;  /* 0x000000ff00047202 */ /* 0x000fce0000000f00 */
.L_x_40:
[----:B------:R-:W-:Y:S05]  /*26b0*/  BSYNC.RECONVERGENT B1 ;  /* 0x0000000000017941 */ /* 0x000fea0003800200 */
.L_x_37:
[----:B------:R-:W-:Y:S02]  /*26c0*/  IMAD.MOV.U32 R6, RZ, RZ, R3 ;  /* 0x000000ffff067224 */ /* 0x000fe400078e0003 */
[----:B------:R-:W-:-:S04]  /*26d0*/  IMAD.MOV.U32 R7, RZ, RZ, 0x0 ;  /* 0x00000000ff077424 */ /* 0x000fc800078e00ff */
[----:B------:R-:W-:Y:S05]  /*26e0*/  RET.REL.NODEC R6 `(_Z8calc_accPdS_S_iii) ;  /* 0xffffffd806447950 */ /* 0x000fea0003c3ffff */
.L_x_41:
[----:B------:R-:W-:-:S00]  /*26f0*/  BRA `(.L_x_41) ;  /* 0xfffffffc00fc7947 */ /* 0x000fc0000383ffff */
[----:B------:R-:W-:-:S00]  /*2700*/  NOP ;  /* 0x0000000000007918 */ /* 0x000fc00000000000 */
[----:B------:R-:W-:-:S00]  /*2710*/  NOP ;  /* 0x0000000000007918 */ /* 0x000fc00000000000 */
[----:B------:R-:W-:-:S00]  /*2720*/  NOP ;  /* 0x0000000000007918 */ /* 0x000fc00000000000 */
[----:B------:R-:W-:-:S00]  /*2730*/  NOP ;  /* 0x0000000000007918 */ /* 0x000fc00000000000 */
[----:B------:R-:W-:-:S00]  /*2740*/  NOP ;  /* 0x0000000000007918 */ /* 0x000fc00000000000 */
[----:B------:R-:W-:-:S00]  /*2750*/  NOP ;  /* 0x0000000000007918 */ /* 0x000fc00000000000 */
[----:B------:R-:W-:-:S00]  /*2760*/  NOP ;  /* 0x0000000000007918 */ /* 0x000fc00000000000 */
[----:B------:R-:W-:-:S00]  /*2770*/  NOP ;  /* 0x0000000000007918 */ /* 0x000fc00000000000 */
.L_x_43:


//--------------------- .nv.shared.reserved.0     --------------------------
	.section	.nv.shared.reserved.0,"aw",@nobits
	.weak		__nv_reservedSMEM_offset_0_alias
	.size		__nv_reservedSMEM_offset_0_alias, 0, 64
	.other		__nv_reservedSMEM_offset_0_alias,@"STO_CUDA_RESERVED_SHARED STV_DEFAULT"
__nv_reservedSMEM_offset_0_alias:
	.zero		0
	.zero		64


//--------------------- .nv.constant0._Z8calc_accPdS_S_iii --------------------------
	.section	.nv.constant0._Z8calc_accPdS_S_iii,"a",@progbits
	.sectionflags	@""
	.align	4
.nv.constant0._Z8calc_accPdS_S_iii:
	.zero		932


//--------------------- SYMBOLS --------------------------

	.type		.nv.reservedSmem.offset0,@object
	.size		.nv.reservedSmem.offset0,0x4
